//
// Generated by NVIDIA NVVM Compiler
//
// Compiler Build ID: CL-36424714
// Cuda compilation tools, release 13.0, V13.0.88
// Based on NVVM 20.0.0
//

.version 9.0
.target sm_100
.address_size 64

	// .globl	_Z28kernel_countneighbors_n2convP6float3iiffiPj

.visible .entry _Z28kernel_countneighbors_n2convP6float3iiffiPj(
	.param .u64 .ptr .align 1 _Z28kernel_countneighbors_n2convP6float3iiffiPj_param_0,
	.param .u32 _Z28kernel_countneighbors_n2convP6float3iiffiPj_param_1,
	.param .u32 _Z28kernel_countneighbors_n2convP6float3iiffiPj_param_2,
	.param .f32 _Z28kernel_countneighbors_n2convP6float3iiffiPj_param_3,
	.param .f32 _Z28kernel_countneighbors_n2convP6float3iiffiPj_param_4,
	.param .u32 _Z28kernel_countneighbors_n2convP6float3iiffiPj_param_5,
	.param .u64 .ptr .align 1 _Z28kernel_countneighbors_n2convP6float3iiffiPj_param_6
)
{
	.reg .pred 	%p<35>;
	.reg .b32 	%r<61>;
	.reg .b32 	%f<86>;
	.reg .b64 	%rd<11>;

	ld.param.u64 	%rd5, [_Z28kernel_countneighbors_n2convP6float3iiffiPj_param_0];
	ld.param.u32 	%r17, [_Z28kernel_countneighbors_n2convP6float3iiffiPj_param_1];
	ld.param.u32 	%r15, [_Z28kernel_countneighbors_n2convP6float3iiffiPj_param_2];
	ld.param.f32 	%f34, [_Z28kernel_countneighbors_n2convP6float3iiffiPj_param_3];
	ld.param.f32 	%f35, [_Z28kernel_countneighbors_n2convP6float3iiffiPj_param_4];
	ld.param.u32 	%r16, [_Z28kernel_countneighbors_n2convP6float3iiffiPj_param_5];
	ld.param.u64 	%rd4, [_Z28kernel_countneighbors_n2convP6float3iiffiPj_param_6];
	cvta.to.global.u64 	%rd1, %rd5;
	mov.u32 	%r18, %ctaid.x;
	mov.u32 	%r1, %ntid.x;
	mov.u32 	%r19, %tid.x;
	mad.lo.s32 	%r59, %r18, %r1, %r19;
	mul.lo.s32 	%r20, %r15, %r17;
	mul.lo.s32 	%r3, %r20, %r16;
	setp.ge.s32 	%p1, %r59, %r3;
	@%p1 bra 	$L__BB0_61;
	mul.lo.s32 	%r4, %r16, %r15;
	cvt.rn.f32.s32 	%f36, %r15;
	cvt.rn.f32.s32 	%f37, %r16;
	div.rn.f32 	%f38, %f36, %f37;
	cvt.rpi.f32.f32 	%f39, %f38;
	cvt.rzi.s32.f32 	%r5, %f39;
	fma.rn.f32 	%f40, %f35, 0f3FDDB3D0, %f34;
	mul.f32 	%f1, %f40, %f40;
	mul.f32 	%f2, %f34, %f34;
	mul.f32 	%f3, %f35, 0f00000000;
	mov.u32 	%r21, %nctaid.x;
	mul.lo.s32 	%r6, %r1, %r21;
	cvta.to.global.u64 	%rd2, %rd4;
$L__BB0_2:
	setp.lt.s32 	%p2, %r5, 1;
	div.s32 	%r22, %r59, %r4;
	mul.lo.s32 	%r24, %r22, %r4;
	sub.s32 	%r25, %r59, %r24;
	div.s32 	%r26, %r25, %r16;
	rem.s32 	%r27, %r59, %r16;
	mul.lo.s32 	%r29, %r22, %r15;
	add.s32 	%r8, %r26, %r29;
	mul.wide.s32 	%rd6, %r8, 12;
	add.s64 	%rd7, %rd1, %rd6;
	ld.global.f32 	%f4, [%rd7];
	ld.global.f32 	%f5, [%rd7+4];
	ld.global.f32 	%f6, [%rd7+8];
	mad.lo.s32 	%r60, %r27, %r5, %r29;
	add.s32 	%r10, %r29, %r15;
	setp.ge.s32 	%p3, %r60, %r10;
	or.pred  	%p4, %p2, %p3;
	@%p4 bra 	$L__BB0_60;
	mul.lo.s32 	%r30, %r8, 27;
	add.s32 	%r31, %r60, %r5;
	min.s32 	%r11, %r31, %r10;
	sub.f32 	%f7, %f4, %f35;
	sub.f32 	%f8, %f5, %f35;
	sub.f32 	%f9, %f6, %f35;
	mul.wide.s32 	%rd8, %r30, 4;
	add.s64 	%rd3, %rd2, %rd8;
	add.f32 	%f10, %f6, %f35;
	add.f32 	%f11, %f5, %f35;
	add.f32 	%f12, %f4, %f35;
$L__BB0_4:
	mul.wide.s32 	%rd9, %r60, 12;
	add.s64 	%rd10, %rd1, %rd9;
	ld.global.f32 	%f13, [%rd10];
	ld.global.f32 	%f14, [%rd10+4];
	ld.global.f32 	%f15, [%rd10+8];
	sub.f32 	%f41, %f4, %f13;
	sub.f32 	%f42, %f5, %f14;
	mul.f32 	%f43, %f42, %f42;
	fma.rn.f32 	%f44, %f41, %f41, %f43;
	sub.f32 	%f45, %f6, %f15;
	fma.rn.f32 	%f46, %f45, %f45, %f44;
	setp.gt.f32 	%p5, %f46, %f1;
	@%p5 bra 	$L__BB0_59;
	sub.f32 	%f47, %f7, %f13;
	mul.f32 	%f16, %f47, %f47;
	sub.f32 	%f48, %f8, %f14;
	mul.f32 	%f17, %f48, %f48;
	add.f32 	%f18, %f16, %f17;
	sub.f32 	%f49, %f9, %f15;
	mul.f32 	%f19, %f49, %f49;
	add.f32 	%f50, %f18, %f19;
	setp.geu.f32 	%p6, %f50, %f2;
	@%p6 bra 	$L__BB0_7;
	atom.global.add.u32 	%r32, [%rd3], 1;
$L__BB0_7:
	add.f32 	%f51, %f6, %f3;
	sub.f32 	%f52, %f51, %f15;
	mul.f32 	%f20, %f52, %f52;
	add.f32 	%f53, %f18, %f20;
	setp.geu.f32 	%p7, %f53, %f2;
	@%p7 bra 	$L__BB0_9;
	atom.global.add.u32 	%r33, [%rd3+4], 1;
$L__BB0_9:
	sub.f32 	%f54, %f10, %f15;
	mul.f32 	%f21, %f54, %f54;
	add.f32 	%f55, %f18, %f21;
	setp.geu.f32 	%p8, %f55, %f2;
	@%p8 bra 	$L__BB0_11;
	atom.global.add.u32 	%r34, [%rd3+8], 1;
$L__BB0_11:
	add.f32 	%f56, %f5, %f3;
	sub.f32 	%f57, %f56, %f14;
	mul.f32 	%f22, %f57, %f57;
	add.f32 	%f23, %f16, %f22;
	add.f32 	%f58, %f23, %f19;
	setp.geu.f32 	%p9, %f58, %f2;
	@%p9 bra 	$L__BB0_13;
	atom.global.add.u32 	%r35, [%rd3+12], 1;
$L__BB0_13:
	add.f32 	%f59, %f23, %f20;
	setp.geu.f32 	%p10, %f59, %f2;
	@%p10 bra 	$L__BB0_15;
	atom.global.add.u32 	%r36, [%rd3+16], 1;
$L__BB0_15:
	add.f32 	%f60, %f23, %f21;
	setp.geu.f32 	%p11, %f60, %f2;
	@%p11 bra 	$L__BB0_17;
	atom.global.add.u32 	%r37, [%rd3+20], 1;
$L__BB0_17:
	sub.f32 	%f61, %f11, %f14;
	mul.f32 	%f24, %f61, %f61;
	add.f32 	%f25, %f16, %f24;
	add.f32 	%f62, %f25, %f19;
	setp.geu.f32 	%p12, %f62, %f2;
	@%p12 bra 	$L__BB0_19;
	atom.global.add.u32 	%r38, [%rd3+24], 1;
$L__BB0_19:
	add.f32 	%f63, %f25, %f20;
	setp.geu.f32 	%p13, %f63, %f2;
	@%p13 bra 	$L__BB0_21;
	atom.global.add.u32 	%r39, [%rd3+28], 1;
$L__BB0_21:
	add.f32 	%f64, %f25, %f21;
	setp.geu.f32 	%p14, %f64, %f2;
	@%p14 bra 	$L__BB0_23;
	atom.global.add.u32 	%r40, [%rd3+32], 1;
$L__BB0_23:
	add.f32 	%f65, %f4, %f3;
	sub.f32 	%f66, %f65, %f13;
	mul.f32 	%f26, %f66, %f66;
	add.f32 	%f27, %f26, %f17;
	add.f32 	%f67, %f27, %f19;
	setp.geu.f32 	%p15, %f67, %f2;
	@%p15 bra 	$L__BB0_25;
	atom.global.add.u32 	%r41, [%rd3+36], 1;
$L__BB0_25:
	add.f32 	%f68, %f27, %f20;
	setp.geu.f32 	%p16, %f68, %f2;
	@%p16 bra 	$L__BB0_27;
	atom.global.add.u32 	%r42, [%rd3+40], 1;
$L__BB0_27:
	add.f32 	%f69, %f27, %f21;
	setp.geu.f32 	%p17, %f69, %f2;
	@%p17 bra 	$L__BB0_29;
	atom.global.add.u32 	%r43, [%rd3+44], 1;
$L__BB0_29:
	add.f32 	%f28, %f26, %f22;
	add.f32 	%f70, %f28, %f19;
	setp.geu.f32 	%p18, %f70, %f2;
	@%p18 bra 	$L__BB0_31;
	atom.global.add.u32 	%r44, [%rd3+48], 1;
$L__BB0_31:
	add.f32 	%f71, %f28, %f20;
	setp.geu.f32 	%p19, %f71, %f2;
	@%p19 bra 	$L__BB0_33;
	atom.global.add.u32 	%r45, [%rd3+52], 1;
$L__BB0_33:
	add.f32 	%f72, %f28, %f21;
	setp.geu.f32 	%p20, %f72, %f2;
	@%p20 bra 	$L__BB0_35;
	atom.global.add.u32 	%r46, [%rd3+56], 1;
$L__BB0_35:
	add.f32 	%f29, %f26, %f24;
	add.f32 	%f73, %f29, %f19;
	setp.geu.f32 	%p21, %f73, %f2;
	@%p21 bra 	$L__BB0_37;
	atom.global.add.u32 	%r47, [%rd3+60], 1;
$L__BB0_37:
	add.f32 	%f74, %f29, %f20;
	setp.geu.f32 	%p22, %f74, %f2;
	@%p22 bra 	$L__BB0_39;
	atom.global.add.u32 	%r48, [%rd3+64], 1;
$L__BB0_39:
	add.f32 	%f75, %f29, %f21;
	setp.geu.f32 	%p23, %f75, %f2;
	@%p23 bra 	$L__BB0_41;
	atom.global.add.u32 	%r49, [%rd3+68], 1;
$L__BB0_41:
	sub.f32 	%f76, %f12, %f13;
	mul.f32 	%f30, %f76, %f76;
	add.f32 	%f31, %f30, %f17;
	add.f32 	%f77, %f31, %f19;
	setp.geu.f32 	%p24, %f77, %f2;
	@%p24 bra 	$L__BB0_43;
	atom.global.add.u32 	%r50, [%rd3+72], 1;
$L__BB0_43:
	add.f32 	%f78, %f31, %f20;
	setp.geu.f32 	%p25, %f78, %f2;
	@%p25 bra 	$L__BB0_45;
	atom.global.add.u32 	%r51, [%rd3+76], 1;
$L__BB0_45:
	add.f32 	%f79, %f31, %f21;
	setp.geu.f32 	%p26, %f79, %f2;
	@%p26 bra 	$L__BB0_47;
	atom.global.add.u32 	%r52, [%rd3+80], 1;
$L__BB0_47:
	add.f32 	%f32, %f30, %f22;
	add.f32 	%f80, %f32, %f19;
	setp.geu.f32 	%p27, %f80, %f2;
	@%p27 bra 	$L__BB0_49;
	atom.global.add.u32 	%r53, [%rd3+84], 1;
$L__BB0_49:
	add.f32 	%f81, %f32, %f20;
	setp.geu.f32 	%p28, %f81, %f2;
	@%p28 bra 	$L__BB0_51;
	atom.global.add.u32 	%r54, [%rd3+88], 1;
$L__BB0_51:
	add.f32 	%f82, %f32, %f21;
	setp.geu.f32 	%p29, %f82, %f2;
	@%p29 bra 	$L__BB0_53;
	atom.global.add.u32 	%r55, [%rd3+92], 1;
$L__BB0_53:
	add.f32 	%f33, %f30, %f24;
	add.f32 	%f83, %f33, %f19;
	setp.geu.f32 	%p30, %f83, %f2;
	@%p30 bra 	$L__BB0_55;
	atom.global.add.u32 	%r56, [%rd3+96], 1;
$L__BB0_55:
	add.f32 	%f84, %f33, %f20;
	setp.geu.f32 	%p31, %f84, %f2;
	@%p31 bra 	$L__BB0_57;
	atom.global.add.u32 	%r57, [%rd3+100], 1;
$L__BB0_57:
	add.f32 	%f85, %f33, %f21;
	setp.geu.f32 	%p32, %f85, %f2;
	@%p32 bra 	$L__BB0_59;
	atom.global.add.u32 	%r58, [%rd3+104], 1;
$L__BB0_59:
	add.s32 	%r60, %r60, 1;
	setp.lt.s32 	%p33, %r60, %r11;
	@%p33 bra 	$L__BB0_4;
$L__BB0_60:
	add.s32 	%r59, %r59, %r6;
	setp.lt.s32 	%p34, %r59, %r3;
	@%p34 bra 	$L__BB0_2;
$L__BB0_61:
	ret;

}
	// .globl	_Z24kernel_countneighbors_n2P6float3iifPj
.visible .entry _Z24kernel_countneighbors_n2P6float3iifPj(
	.param .u64 .ptr .align 1 _Z24kernel_countneighbors_n2P6float3iifPj_param_0,
	.param .u32 _Z24kernel_countneighbors_n2P6float3iifPj_param_1,
	.param .u32 _Z24kernel_countneighbors_n2P6float3iifPj_param_2,
	.param .f32 _Z24kernel_countneighbors_n2P6float3iifPj_param_3,
	.param .u64 .ptr .align 1 _Z24kernel_countneighbors_n2P6float3iifPj_param_4
)
{
	.reg .pred 	%p<27>;
	.reg .b32 	%r<54>;
	.reg .b32 	%f<141>;
	.reg .b64 	%rd<18>;

	ld.param.u64 	%rd9, [_Z24kernel_countneighbors_n2P6float3iifPj_param_0];
	ld.param.u32 	%r22, [_Z24kernel_countneighbors_n2P6float3iifPj_param_1];
	ld.param.u32 	%r21, [_Z24kernel_countneighbors_n2P6float3iifPj_param_2];
	ld.param.f32 	%f5, [_Z24kernel_countneighbors_n2P6float3iifPj_param_3];
	ld.param.u64 	%rd8, [_Z24kernel_countneighbors_n2P6float3iifPj_param_4];
	cvta.to.global.u64 	%rd1, %rd9;
	mov.u32 	%r23, %ctaid.x;
	mov.u32 	%r1, %ntid.x;
	mov.u32 	%r24, %tid.x;
	mad.lo.s32 	%r48, %r23, %r1, %r24;
	mul.lo.s32 	%r3, %r21, %r22;
	setp.ge.s32 	%p1, %r48, %r3;
	@%p1 bra 	$L__BB1_44;
	setp.lt.s32 	%p2, %r21, 1;
	mul.f32 	%f1, %f5, %f5;
	@%p2 bra 	$L__BB1_44;
	add.s64 	%rd2, %rd1, 48;
	mov.u32 	%r25, %nctaid.x;
	mul.lo.s32 	%r4, %r1, %r25;
	cvta.to.global.u64 	%rd3, %rd8;
$L__BB1_3:
	mul.wide.s32 	%rd10, %r48, 12;
	add.s64 	%rd11, %rd1, %rd10;
	ld.global.f32 	%f2, [%rd11];
	ld.global.f32 	%f3, [%rd11+4];
	ld.global.f32 	%f4, [%rd11+8];
	rem.s32 	%r26, %r48, %r21;
	sub.s32 	%r51, %r48, %r26;
	add.s32 	%r27, %r51, %r21;
	mul.wide.s32 	%rd12, %r48, 4;
	add.s64 	%rd4, %rd3, %rd12;
	add.s32 	%r28, %r51, 1;
	max.s32 	%r29, %r27, %r28;
	sub.s32 	%r7, %r29, %r51;
	and.b32  	%r8, %r7, 7;
	sub.s32 	%r30, %r51, %r29;
	setp.gt.u32 	%p3, %r30, -8;
	@%p3 bra 	$L__BB1_22;
	and.b32  	%r31, %r7, -8;
	neg.s32 	%r49, %r31;
$L__BB1_5:
	.pragma "nounroll";
	mul.wide.s32 	%rd13, %r51, 12;
	add.s64 	%rd5, %rd2, %rd13;
	ld.global.f32 	%f6, [%rd5+-48];
	ld.global.f32 	%f7, [%rd5+-44];
	ld.global.f32 	%f8, [%rd5+-40];
	sub.f32 	%f9, %f2, %f6;
	sub.f32 	%f10, %f3, %f7;
	mul.f32 	%f11, %f10, %f10;
	fma.rn.f32 	%f12, %f9, %f9, %f11;
	sub.f32 	%f13, %f4, %f8;
	fma.rn.f32 	%f14, %f13, %f13, %f12;
	setp.geu.f32 	%p4, %f14, %f1;
	@%p4 bra 	$L__BB1_7;
	atom.global.add.u32 	%r32, [%rd4], 1;
$L__BB1_7:
	ld.global.f32 	%f15, [%rd5+-36];
	ld.global.f32 	%f16, [%rd5+-32];
	ld.global.f32 	%f17, [%rd5+-28];
	sub.f32 	%f18, %f2, %f15;
	sub.f32 	%f19, %f3, %f16;
	mul.f32 	%f20, %f19, %f19;
	fma.rn.f32 	%f21, %f18, %f18, %f20;
	sub.f32 	%f22, %f4, %f17;
	fma.rn.f32 	%f23, %f22, %f22, %f21;
	setp.geu.f32 	%p5, %f23, %f1;
	@%p5 bra 	$L__BB1_9;
	atom.global.add.u32 	%r33, [%rd4], 1;
$L__BB1_9:
	ld.global.f32 	%f24, [%rd5+-24];
	ld.global.f32 	%f25, [%rd5+-20];
	ld.global.f32 	%f26, [%rd5+-16];
	sub.f32 	%f27, %f2, %f24;
	sub.f32 	%f28, %f3, %f25;
	mul.f32 	%f29, %f28, %f28;
	fma.rn.f32 	%f30, %f27, %f27, %f29;
	sub.f32 	%f31, %f4, %f26;
	fma.rn.f32 	%f32, %f31, %f31, %f30;
	setp.geu.f32 	%p6, %f32, %f1;
	@%p6 bra 	$L__BB1_11;
	atom.global.add.u32 	%r34, [%rd4], 1;
$L__BB1_11:
	ld.global.f32 	%f33, [%rd5+-12];
	ld.global.f32 	%f34, [%rd5+-8];
	ld.global.f32 	%f35, [%rd5+-4];
	sub.f32 	%f36, %f2, %f33;
	sub.f32 	%f37, %f3, %f34;
	mul.f32 	%f38, %f37, %f37;
	fma.rn.f32 	%f39, %f36, %f36, %f38;
	sub.f32 	%f40, %f4, %f35;
	fma.rn.f32 	%f41, %f40, %f40, %f39;
	setp.geu.f32 	%p7, %f41, %f1;
	@%p7 bra 	$L__BB1_13;
	atom.global.add.u32 	%r35, [%rd4], 1;
$L__BB1_13:
	ld.global.f32 	%f42, [%rd5];
	ld.global.f32 	%f43, [%rd5+4];
	ld.global.f32 	%f44, [%rd5+8];
	sub.f32 	%f45, %f2, %f42;
	sub.f32 	%f46, %f3, %f43;
	mul.f32 	%f47, %f46, %f46;
	fma.rn.f32 	%f48, %f45, %f45, %f47;
	sub.f32 	%f49, %f4, %f44;
	fma.rn.f32 	%f50, %f49, %f49, %f48;
	setp.geu.f32 	%p8, %f50, %f1;
	@%p8 bra 	$L__BB1_15;
	atom.global.add.u32 	%r36, [%rd4], 1;
$L__BB1_15:
	ld.global.f32 	%f51, [%rd5+12];
	ld.global.f32 	%f52, [%rd5+16];
	ld.global.f32 	%f53, [%rd5+20];
	sub.f32 	%f54, %f2, %f51;
	sub.f32 	%f55, %f3, %f52;
	mul.f32 	%f56, %f55, %f55;
	fma.rn.f32 	%f57, %f54, %f54, %f56;
	sub.f32 	%f58, %f4, %f53;
	fma.rn.f32 	%f59, %f58, %f58, %f57;
	setp.geu.f32 	%p9, %f59, %f1;
	@%p9 bra 	$L__BB1_17;
	atom.global.add.u32 	%r37, [%rd4], 1;
$L__BB1_17:
	ld.global.f32 	%f60, [%rd5+24];
	ld.global.f32 	%f61, [%rd5+28];
	ld.global.f32 	%f62, [%rd5+32];
	sub.f32 	%f63, %f2, %f60;
	sub.f32 	%f64, %f3, %f61;
	mul.f32 	%f65, %f64, %f64;
	fma.rn.f32 	%f66, %f63, %f63, %f65;
	sub.f32 	%f67, %f4, %f62;
	fma.rn.f32 	%f68, %f67, %f67, %f66;
	setp.geu.f32 	%p10, %f68, %f1;
	@%p10 bra 	$L__BB1_19;
	atom.global.add.u32 	%r38, [%rd4], 1;
$L__BB1_19:
	ld.global.f32 	%f69, [%rd5+36];
	ld.global.f32 	%f70, [%rd5+40];
	ld.global.f32 	%f71, [%rd5+44];
	sub.f32 	%f72, %f2, %f69;
	sub.f32 	%f73, %f3, %f70;
	mul.f32 	%f74, %f73, %f73;
	fma.rn.f32 	%f75, %f72, %f72, %f74;
	sub.f32 	%f76, %f4, %f71;
	fma.rn.f32 	%f77, %f76, %f76, %f75;
	setp.geu.f32 	%p11, %f77, %f1;
	@%p11 bra 	$L__BB1_21;
	atom.global.add.u32 	%r39, [%rd4], 1;
$L__BB1_21:
	add.s32 	%r51, %r51, 8;
	add.s32 	%r49, %r49, 8;
	setp.ne.s32 	%p12, %r49, 0;
	@%p12 bra 	$L__BB1_5;
$L__BB1_22:
	setp.eq.s32 	%p13, %r8, 0;
	@%p13 bra 	$L__BB1_43;
	and.b32  	%r15, %r7, 3;
	setp.lt.u32 	%p14, %r8, 4;
	@%p14 bra 	$L__BB1_33;
	mul.wide.s32 	%rd14, %r51, 12;
	add.s64 	%rd6, %rd1, %rd14;
	ld.global.f32 	%f78, [%rd6];
	ld.global.f32 	%f79, [%rd6+4];
	ld.global.f32 	%f80, [%rd6+8];
	sub.f32 	%f81, %f2, %f78;
	sub.f32 	%f82, %f3, %f79;
	mul.f32 	%f83, %f82, %f82;
	fma.rn.f32 	%f84, %f81, %f81, %f83;
	sub.f32 	%f85, %f4, %f80;
	fma.rn.f32 	%f86, %f85, %f85, %f84;
	setp.geu.f32 	%p15, %f86, %f1;
	@%p15 bra 	$L__BB1_26;
	atom.global.add.u32 	%r40, [%rd4], 1;
$L__BB1_26:
	ld.global.f32 	%f87, [%rd6+12];
	ld.global.f32 	%f88, [%rd6+16];
	ld.global.f32 	%f89, [%rd6+20];
	sub.f32 	%f90, %f2, %f87;
	sub.f32 	%f91, %f3, %f88;
	mul.f32 	%f92, %f91, %f91;
	fma.rn.f32 	%f93, %f90, %f90, %f92;
	sub.f32 	%f94, %f4, %f89;
	fma.rn.f32 	%f95, %f94, %f94, %f93;
	setp.geu.f32 	%p16, %f95, %f1;
	@%p16 bra 	$L__BB1_28;
	atom.global.add.u32 	%r41, [%rd4], 1;
$L__BB1_28:
	ld.global.f32 	%f96, [%rd6+24];
	ld.global.f32 	%f97, [%rd6+28];
	ld.global.f32 	%f98, [%rd6+32];
	sub.f32 	%f99, %f2, %f96;
	sub.f32 	%f100, %f3, %f97;
	mul.f32 	%f101, %f100, %f100;
	fma.rn.f32 	%f102, %f99, %f99, %f101;
	sub.f32 	%f103, %f4, %f98;
	fma.rn.f32 	%f104, %f103, %f103, %f102;
	setp.geu.f32 	%p17, %f104, %f1;
	@%p17 bra 	$L__BB1_30;
	atom.global.add.u32 	%r42, [%rd4], 1;
$L__BB1_30:
	ld.global.f32 	%f105, [%rd6+36];
	ld.global.f32 	%f106, [%rd6+40];
	ld.global.f32 	%f107, [%rd6+44];
	sub.f32 	%f108, %f2, %f105;
	sub.f32 	%f109, %f3, %f106;
	mul.f32 	%f110, %f109, %f109;
	fma.rn.f32 	%f111, %f108, %f108, %f110;
	sub.f32 	%f112, %f4, %f107;
	fma.rn.f32 	%f113, %f112, %f112, %f111;
	setp.geu.f32 	%p18, %f113, %f1;
	@%p18 bra 	$L__BB1_32;
	atom.global.add.u32 	%r43, [%rd4], 1;
$L__BB1_32:
	add.s32 	%r51, %r51, 4;
$L__BB1_33:
	setp.eq.s32 	%p19, %r15, 0;
	@%p19 bra 	$L__BB1_43;
	setp.eq.s32 	%p20, %r15, 1;
	@%p20 bra 	$L__BB1_40;
	mul.wide.s32 	%rd15, %r51, 12;
	add.s64 	%rd7, %rd1, %rd15;
	ld.global.f32 	%f114, [%rd7];
	ld.global.f32 	%f115, [%rd7+4];
	ld.global.f32 	%f116, [%rd7+8];
	sub.f32 	%f117, %f2, %f114;
	sub.f32 	%f118, %f3, %f115;
	mul.f32 	%f119, %f118, %f118;
	fma.rn.f32 	%f120, %f117, %f117, %f119;
	sub.f32 	%f121, %f4, %f116;
	fma.rn.f32 	%f122, %f121, %f121, %f120;
	setp.geu.f32 	%p21, %f122, %f1;
	@%p21 bra 	$L__BB1_37;
	atom.global.add.u32 	%r44, [%rd4], 1;
$L__BB1_37:
	ld.global.f32 	%f123, [%rd7+12];
	ld.global.f32 	%f124, [%rd7+16];
	ld.global.f32 	%f125, [%rd7+20];
	sub.f32 	%f126, %f2, %f123;
	sub.f32 	%f127, %f3, %f124;
	mul.f32 	%f128, %f127, %f127;
	fma.rn.f32 	%f129, %f126, %f126, %f128;
	sub.f32 	%f130, %f4, %f125;
	fma.rn.f32 	%f131, %f130, %f130, %f129;
	setp.geu.f32 	%p22, %f131, %f1;
	@%p22 bra 	$L__BB1_39;
	atom.global.add.u32 	%r45, [%rd4], 1;
$L__BB1_39:
	add.s32 	%r51, %r51, 2;
$L__BB1_40:
	and.b32  	%r46, %r7, 1;
	setp.eq.b32 	%p23, %r46, 1;
	not.pred 	%p24, %p23;
	@%p24 bra 	$L__BB1_43;
	mul.wide.s32 	%rd16, %r51, 12;
	add.s64 	%rd17, %rd1, %rd16;
	ld.global.f32 	%f132, [%rd17];
	ld.global.f32 	%f133, [%rd17+4];
	ld.global.f32 	%f134, [%rd17+8];
	sub.f32 	%f135, %f2, %f132;
	sub.f32 	%f136, %f3, %f133;
	mul.f32 	%f137, %f136, %f136;
	fma.rn.f32 	%f138, %f135, %f135, %f137;
	sub.f32 	%f139, %f4, %f134;
	fma.rn.f32 	%f140, %f139, %f139, %f138;
	setp.geu.f32 	%p25, %f140, %f1;
	@%p25 bra 	$L__BB1_43;
	atom.global.add.u32 	%r47, [%rd4], 1;
$L__BB1_43:
	add.s32 	%r48, %r48, %r4;
	setp.lt.s32 	%p26, %r48, %r3;
	@%p26 bra 	$L__BB1_3;
$L__BB1_44:
	ret;

}
	// .globl	_Z17kernel_assignhashP6float3PjiiiiiiPhf
.visible .entry _Z17kernel_assignhashP6float3PjiiiiiiPhf(
	.param .u64 .ptr .align 1 _Z17kernel_assignhashP6float3PjiiiiiiPhf_param_0,
	.param .u64 .ptr .align 1 _Z17kernel_assignhashP6float3PjiiiiiiPhf_param_1,
	.param .u32 _Z17kernel_assignhashP6float3PjiiiiiiPhf_param_2,
	.param .u32 _Z17kernel_assignhashP6float3PjiiiiiiPhf_param_3,
	.param .u32 _Z17kernel_assignhashP6float3PjiiiiiiPhf_param_4,
	.param .u32 _Z17kernel_assignhashP6float3PjiiiiiiPhf_param_5,
	.param .u32 _Z17kernel_assignhashP6float3PjiiiiiiPhf_param_6,
	.param .u32 _Z17kernel_assignhashP6float3PjiiiiiiPhf_param_7,
	.param .u64 .ptr .align 1 _Z17kernel_assignhashP6float3PjiiiiiiPhf_param_8,
	.param .f32 _Z17kernel_assignhashP6float3PjiiiiiiPhf_param_9
)
{
	.reg .pred 	%p<16>;
	.reg .b16 	%rs<2>;
	.reg .b32 	%r<66>;
	.reg .b32 	%f<21>;
	.reg .b64 	%rd<25>;

	ld.param.u64 	%rd7, [_Z17kernel_assignhashP6float3PjiiiiiiPhf_param_1];
	ld.param.u32 	%r29, [_Z17kernel_assignhashP6float3PjiiiiiiPhf_param_2];
	ld.param.u32 	%r34, [_Z17kernel_assignhashP6float3PjiiiiiiPhf_param_3];
	ld.param.u32 	%r30, [_Z17kernel_assignhashP6float3PjiiiiiiPhf_param_4];
	ld.param.u32 	%r31, [_Z17kernel_assignhashP6float3PjiiiiiiPhf_param_5];
	ld.param.u32 	%r32, [_Z17kernel_assignhashP6float3PjiiiiiiPhf_param_6];
	ld.param.u32 	%r33, [_Z17kernel_assignhashP6float3PjiiiiiiPhf_param_7];
	ld.param.u64 	%rd8, [_Z17kernel_assignhashP6float3PjiiiiiiPhf_param_8];
	mov.u32 	%r35, %ctaid.x;
	mov.u32 	%r1, %ntid.x;
	mov.u32 	%r36, %tid.x;
	mad.lo.s32 	%r59, %r35, %r1, %r36;
	mul.lo.s32 	%r3, %r34, %r29;
	setp.ge.s32 	%p1, %r59, %r3;
	@%p1 bra 	$L__BB2_22;
	cvt.rn.f32.s32 	%f1, %r30;
	cvt.rn.f32.s32 	%f2, %r31;
	cvt.rn.f32.s32 	%f3, %r32;
	mul.lo.s32 	%r37, %r31, %r30;
	mul.lo.s32 	%r38, %r37, %r32;
	mul.lo.s32 	%r4, %r38, %r33;
	mul.lo.s32 	%r39, %r32, %r31;
	mul.lo.s32 	%r5, %r39, %r33;
	mul.lo.s32 	%r6, %r33, %r32;
	mov.u32 	%r40, %nctaid.x;
	mul.lo.s32 	%r7, %r1, %r40;
	cvta.to.global.u64 	%rd1, %rd7;
	cvta.to.global.u64 	%rd2, %rd8;
$L__BB2_2:
	ld.param.f32 	%f20, [_Z17kernel_assignhashP6float3PjiiiiiiPhf_param_9];
	ld.param.u64 	%rd24, [_Z17kernel_assignhashP6float3PjiiiiiiPhf_param_0];
	cvta.to.global.u64 	%rd9, %rd24;
	mul.wide.s32 	%rd10, %r59, 12;
	add.s64 	%rd11, %rd9, %rd10;
	ld.global.f32 	%f5, [%rd11];
	ld.global.f32 	%f6, [%rd11+4];
	ld.global.f32 	%f7, [%rd11+8];
	sub.f32 	%f8, %f5, %f20;
	mul.f32 	%f9, %f8, %f1;
	cvt.rzi.s32.f32 	%r41, %f9;
	max.s32 	%r60, %r41, 0;
	sub.f32 	%f10, %f6, %f20;
	mul.f32 	%f11, %f10, %f2;
	cvt.rzi.s32.f32 	%r42, %f11;
	max.s32 	%r10, %r42, 0;
	sub.f32 	%f12, %f7, %f20;
	mul.f32 	%f13, %f12, %f3;
	cvt.rzi.s32.f32 	%r43, %f13;
	max.s32 	%r11, %r43, 0;
	add.f32 	%f14, %f20, %f5;
	mul.f32 	%f15, %f14, %f1;
	cvt.rzi.s32.f32 	%r44, %f15;
	add.s32 	%r45, %r44, 1;
	min.s32 	%r12, %r30, %r45;
	add.f32 	%f16, %f20, %f6;
	mul.f32 	%f17, %f16, %f2;
	cvt.rzi.s32.f32 	%r46, %f17;
	add.s32 	%r47, %r46, 1;
	min.s32 	%r13, %r31, %r47;
	add.f32 	%f18, %f20, %f7;
	mul.f32 	%f19, %f18, %f3;
	cvt.rzi.s32.f32 	%r48, %f19;
	add.s32 	%r49, %r48, 1;
	min.s32 	%r14, %r32, %r49;
	setp.ge.s32 	%p2, %r60, %r12;
	@%p2 bra 	$L__BB2_21;
	div.s32 	%r15, %r59, %r29;
	mul.lo.s32 	%r50, %r15, %r29;
	sub.s32 	%r16, %r59, %r50;
	mul.lo.s32 	%r52, %r4, %r15;
	cvt.s64.s32 	%rd13, %r52;
$L__BB2_4:
	setp.ge.s32 	%p3, %r10, %r13;
	@%p3 bra 	$L__BB2_20;
	mul.lo.s32 	%r51, %r5, %r60;
	cvt.s64.s32 	%rd12, %r51;
	add.s64 	%rd3, %rd12, %rd13;
	mov.u32 	%r61, %r10;
$L__BB2_6:
	setp.ge.s32 	%p4, %r11, %r14;
	@%p4 bra 	$L__BB2_19;
	mul.lo.s32 	%r53, %r6, %r61;
	cvt.s64.s32 	%rd14, %r53;
	add.s64 	%rd4, %rd3, %rd14;
	mov.u32 	%r62, %r11;
$L__BB2_8:
	mul.lo.s32 	%r55, %r62, %r33;
	cvt.s64.s32 	%rd15, %r55;
	add.s64 	%rd16, %rd4, %rd15;
	shl.b64 	%rd17, %rd16, 2;
	add.s64 	%rd5, %rd1, %rd17;
	mov.b32 	%r64, 0;
$L__BB2_9:
	setp.ge.s32 	%p5, %r64, %r33;
	@%p5 bra 	$L__BB2_17;
$L__BB2_10:
	setp.lt.s32 	%p6, %r64, 1;
	@%p6 bra 	$L__BB2_12;
	add.s32 	%r65, %r64, -1;
	mul.wide.u32 	%rd18, %r65, 4;
	add.s64 	%rd19, %rd5, %rd18;
	ld.global.u32 	%r56, [%rd19];
	setp.eq.s32 	%p7, %r56, -1;
	@%p7 bra 	$L__BB2_14;
$L__BB2_12:
	mul.wide.s32 	%rd20, %r64, 4;
	add.s64 	%rd21, %rd5, %rd20;
	ld.global.u32 	%r57, [%rd21];
	setp.eq.s32 	%p8, %r57, -1;
	@%p8 bra 	$L__BB2_15;
	add.s32 	%r65, %r64, 1;
$L__BB2_14:
	setp.lt.s32 	%p11, %r65, %r33;
	mov.u32 	%r64, %r65;
	@%p11 bra 	$L__BB2_10;
	bra.uni 	$L__BB2_17;
$L__BB2_15:
	mul.wide.s32 	%rd22, %r64, 4;
	add.s64 	%rd23, %rd5, %rd22;
	atom.relaxed.global.cas.b32 	%r58, [%rd23], -1, %r16;
	setp.ne.s32 	%p9, %r58, -1;
	@%p9 bra 	$L__BB2_9;
	setp.gt.s32 	%p10, %r64, -1;
	@%p10 bra 	$L__BB2_18;
$L__BB2_17:
	mov.b16 	%rs1, 1;
	st.global.u8 	[%rd2], %rs1;
$L__BB2_18:
	add.s32 	%r62, %r62, 1;
	setp.ne.s32 	%p12, %r62, %r14;
	@%p12 bra 	$L__BB2_8;
$L__BB2_19:
	add.s32 	%r61, %r61, 1;
	setp.ne.s32 	%p13, %r61, %r13;
	@%p13 bra 	$L__BB2_6;
$L__BB2_20:
	add.s32 	%r60, %r60, 1;
	setp.ne.s32 	%p14, %r60, %r12;
	@%p14 bra 	$L__BB2_4;
$L__BB2_21:
	add.s32 	%r59, %r59, %r7;
	setp.lt.s32 	%p15, %r59, %r3;
	@%p15 bra 	$L__BB2_2;
$L__BB2_22:
	ret;

}
	// .globl	_Z21kernel_countneighborsP6float3iiPj4int3iS1_S2_ifS1_
.visible .entry _Z21kernel_countneighborsP6float3iiPj4int3iS1_S2_ifS1_(
	.param .u64 .ptr .align 1 _Z21kernel_countneighborsP6float3iiPj4int3iS1_S2_ifS1__param_0,
	.param .u32 _Z21kernel_countneighborsP6float3iiPj4int3iS1_S2_ifS1__param_1,
	.param .u32 _Z21kernel_countneighborsP6float3iiPj4int3iS1_S2_ifS1__param_2,
	.param .u64 .ptr .align 1 _Z21kernel_countneighborsP6float3iiPj4int3iS1_S2_ifS1__param_3,
	.param .align 4 .b8 _Z21kernel_countneighborsP6float3iiPj4int3iS1_S2_ifS1__param_4[12],
	.param .u32 _Z21kernel_countneighborsP6float3iiPj4int3iS1_S2_ifS1__param_5,
	.param .u64 .ptr .align 1 _Z21kernel_countneighborsP6float3iiPj4int3iS1_S2_ifS1__param_6,
	.param .align 4 .b8 _Z21kernel_countneighborsP6float3iiPj4int3iS1_S2_ifS1__param_7[12],
	.param .u32 _Z21kernel_countneighborsP6float3iiPj4int3iS1_S2_ifS1__param_8,
	.param .f32 _Z21kernel_countneighborsP6float3iiPj4int3iS1_S2_ifS1__param_9,
	.param .u64 .ptr .align 1 _Z21kernel_countneighborsP6float3iiPj4int3iS1_S2_ifS1__param_10
)
{
	.reg .pred 	%p<14>;
	.reg .b32 	%r<95>;
	.reg .b32 	%f<30>;
	.reg .b64 	%rd<33>;

	ld.param.u32 	%r43, [_Z21kernel_countneighborsP6float3iiPj4int3iS1_S2_ifS1__param_7+8];
	ld.param.u32 	%r42, [_Z21kernel_countneighborsP6float3iiPj4int3iS1_S2_ifS1__param_7+4];
	ld.param.u32 	%r41, [_Z21kernel_countneighborsP6float3iiPj4int3iS1_S2_ifS1__param_7];
	ld.param.u32 	%r39, [_Z21kernel_countneighborsP6float3iiPj4int3iS1_S2_ifS1__param_4+8];
	ld.param.u32 	%r38, [_Z21kernel_countneighborsP6float3iiPj4int3iS1_S2_ifS1__param_4+4];
	ld.param.u32 	%r37, [_Z21kernel_countneighborsP6float3iiPj4int3iS1_S2_ifS1__param_4];
	ld.param.u64 	%rd13, [_Z21kernel_countneighborsP6float3iiPj4int3iS1_S2_ifS1__param_0];
	ld.param.u32 	%r36, [_Z21kernel_countneighborsP6float3iiPj4int3iS1_S2_ifS1__param_2];
	ld.param.u64 	%rd10, [_Z21kernel_countneighborsP6float3iiPj4int3iS1_S2_ifS1__param_3];
	ld.param.u32 	%r40, [_Z21kernel_countneighborsP6float3iiPj4int3iS1_S2_ifS1__param_5];
	ld.param.u32 	%r44, [_Z21kernel_countneighborsP6float3iiPj4int3iS1_S2_ifS1__param_8];
	ld.param.f32 	%f5, [_Z21kernel_countneighborsP6float3iiPj4int3iS1_S2_ifS1__param_9];
	cvta.to.global.u64 	%rd1, %rd13;
	mov.u32 	%r89, %tid.x;
	setp.ge.s32 	%p1, %r89, %r44;
	@%p1 bra 	$L__BB3_17;
	mov.u32 	%r45, %ctaid.x;
	div.u32 	%r5, %r45, %r41;
	mul.lo.s32 	%r46, %r5, %r41;
	sub.s32 	%r47, %r45, %r46;
	mov.u32 	%r48, %ctaid.z;
	mov.u32 	%r49, %ctaid.y;
	mul.lo.s32 	%r50, %r42, %r41;
	mad.lo.s32 	%r51, %r47, %r42, %r49;
	mad.lo.s32 	%r52, %r50, %r5, %r51;
	mad.lo.s32 	%r9, %r52, %r43, %r48;
	mul.lo.s32 	%r53, %r5, %r36;
	mul.lo.s32 	%r10, %r47, %r37;
	mul.lo.s32 	%r11, %r38, %r49;
	mul.lo.s32 	%r12, %r39, %r48;
	setp.lt.s32 	%p2, %r40, 1;
	cvt.s64.s32 	%rd2, %r53;
	@%p2 bra 	$L__BB3_17;
	neg.s32 	%r13, %r40;
	cvta.to.global.u64 	%rd3, %rd10;
	mul.f32 	%f1, %f5, %f5;
	mul.lo.s32 	%r14, %r40, %r39;
	mul.lo.s32 	%r54, %r39, %r38;
	mul.lo.s32 	%r15, %r54, %r40;
	mul.lo.s32 	%r55, %r38, %r37;
	mul.lo.s32 	%r56, %r55, %r39;
	mul.lo.s32 	%r57, %r56, %r40;
	mul.lo.s32 	%r58, %r57, %r5;
	cvt.s64.s32 	%rd4, %r58;
	mul.lo.s32 	%r16, %r9, %r44;
	cvt.rn.f32.s32 	%f7, %r37;
	cvt.rn.f32.s32 	%f10, %r38;
$L__BB3_3:
	ld.param.u64 	%rd31, [_Z21kernel_countneighborsP6float3iiPj4int3iS1_S2_ifS1__param_6];
	add.s32 	%r59, %r89, %r16;
	cvta.to.global.u64 	%rd14, %rd31;
	mul.wide.s32 	%rd15, %r59, 4;
	add.s64 	%rd16, %rd14, %rd15;
	ld.global.u32 	%rd5, [%rd16];
	setp.eq.s64 	%p3, %rd5, 4294967295;
	@%p3 bra 	$L__BB3_16;
	cvt.u32.u64 	%r60, %rd2;
	cvt.u32.u64 	%r61, %rd5;
	add.s32 	%r62, %r61, %r60;
	mul.wide.u32 	%rd17, %r62, 12;
	add.s64 	%rd18, %rd1, %rd17;
	ld.global.f32 	%f2, [%rd18];
	ld.global.f32 	%f3, [%rd18+4];
	ld.global.f32 	%f4, [%rd18+8];
	sub.f32 	%f6, %f2, %f5;
	mul.f32 	%f8, %f6, %f7;
	cvt.rzi.s32.f32 	%r63, %f8;
	div.s32 	%r64, %r10, %r41;
	max.s32 	%r90, %r63, %r64;
	sub.f32 	%f9, %f3, %f5;
	mul.f32 	%f11, %f9, %f10;
	cvt.rzi.s32.f32 	%r65, %f11;
	div.s32 	%r66, %r11, %r42;
	max.s32 	%r19, %r65, %r66;
	sub.f32 	%f12, %f4, %f5;
	cvt.rn.f32.s32 	%f13, %r39;
	mul.f32 	%f14, %f12, %f13;
	cvt.rzi.s32.f32 	%r67, %f14;
	div.s32 	%r68, %r12, %r43;
	max.s32 	%r20, %r67, %r68;
	add.f32 	%f15, %f5, %f2;
	mul.f32 	%f16, %f15, %f7;
	cvt.rzi.s32.f32 	%r69, %f16;
	add.s32 	%r70, %r69, 1;
	add.s32 	%r71, %r10, %r37;
	div.s32 	%r72, %r71, %r41;
	min.s32 	%r21, %r70, %r72;
	add.f32 	%f17, %f5, %f3;
	mul.f32 	%f18, %f17, %f10;
	cvt.rzi.s32.f32 	%r73, %f18;
	add.s32 	%r74, %r73, 1;
	add.s32 	%r75, %r11, %r38;
	div.s32 	%r76, %r75, %r42;
	min.s32 	%r22, %r74, %r76;
	add.f32 	%f19, %f5, %f4;
	mul.f32 	%f20, %f19, %f13;
	cvt.rzi.s32.f32 	%r77, %f20;
	add.s32 	%r78, %r77, 1;
	add.s32 	%r79, %r12, %r39;
	div.s32 	%r80, %r79, %r43;
	min.s32 	%r23, %r78, %r80;
	setp.ge.s32 	%p4, %r90, %r21;
	@%p4 bra 	$L__BB3_16;
	ld.param.u64 	%rd32, [_Z21kernel_countneighborsP6float3iiPj4int3iS1_S2_ifS1__param_10];
	add.s64 	%rd19, %rd5, %rd2;
	cvta.to.global.u64 	%rd20, %rd32;
	shl.b64 	%rd21, %rd19, 2;
	add.s64 	%rd6, %rd20, %rd21;
$L__BB3_6:
	setp.ge.s32 	%p5, %r19, %r22;
	@%p5 bra 	$L__BB3_15;
	mul.lo.s32 	%r81, %r15, %r90;
	cvt.s64.s32 	%rd22, %r81;
	add.s64 	%rd7, %rd22, %rd4;
	mov.u32 	%r91, %r19;
$L__BB3_8:
	setp.ge.s32 	%p6, %r20, %r23;
	@%p6 bra 	$L__BB3_19;
	mul.lo.s32 	%r82, %r14, %r91;
	cvt.s64.s32 	%rd23, %r82;
	add.s64 	%rd8, %rd7, %rd23;
	mov.u32 	%r92, %r20;
$L__BB3_10:
	mul.lo.s32 	%r84, %r92, %r40;
	cvt.s64.s32 	%rd24, %r84;
	add.s64 	%rd9, %rd8, %rd24;
	mov.b32 	%r94, 0;
	mov.u32 	%r93, %r13;
$L__BB3_11:
	cvt.u64.u32 	%rd25, %r94;
	add.s64 	%rd26, %rd9, %rd25;
	shl.b64 	%rd27, %rd26, 2;
	add.s64 	%rd28, %rd3, %rd27;
	ld.global.u32 	%r32, [%rd28];
	setp.eq.s32 	%p7, %r32, -1;
	@%p7 bra 	$L__BB3_18;
	cvt.u32.u64 	%r85, %rd2;
	add.s32 	%r86, %r32, %r85;
	mul.wide.u32 	%rd29, %r86, 12;
	add.s64 	%rd30, %rd1, %rd29;
	ld.global.f32 	%f21, [%rd30];
	ld.global.f32 	%f22, [%rd30+4];
	ld.global.f32 	%f23, [%rd30+8];
	sub.f32 	%f24, %f2, %f21;
	sub.f32 	%f25, %f3, %f22;
	mul.f32 	%f26, %f25, %f25;
	fma.rn.f32 	%f27, %f24, %f24, %f26;
	sub.f32 	%f28, %f4, %f23;
	fma.rn.f32 	%f29, %f28, %f28, %f27;
	setp.geu.f32 	%p8, %f29, %f1;
	@%p8 bra 	$L__BB3_14;
	atom.global.add.u32 	%r87, [%rd6], 1;
$L__BB3_14:
	add.s32 	%r94, %r94, 1;
	add.s32 	%r93, %r93, 1;
	setp.ne.s32 	%p9, %r93, 0;
	@%p9 bra 	$L__BB3_11;
	bra.uni 	$L__BB3_18;
$L__BB3_15:
	add.s32 	%r90, %r90, 1;
	setp.eq.s32 	%p12, %r90, %r21;
	@%p12 bra 	$L__BB3_16;
	bra.uni 	$L__BB3_6;
$L__BB3_16:
	mov.u32 	%r88, %ntid.x;
	add.s32 	%r89, %r89, %r88;
	setp.lt.s32 	%p13, %r89, %r44;
	@%p13 bra 	$L__BB3_3;
$L__BB3_17:
	ret;
$L__BB3_18:
	add.s32 	%r92, %r92, 1;
	setp.eq.s32 	%p10, %r92, %r23;
	@%p10 bra 	$L__BB3_19;
	bra.uni 	$L__BB3_10;
$L__BB3_19:
	add.s32 	%r91, %r91, 1;
	setp.eq.s32 	%p11, %r91, %r22;
	@%p11 bra 	$L__BB3_15;
	bra.uni 	$L__BB3_8;

}


// ===== COMPILED SASS (sm_100) =====

	.target	sm_100

	.elftype	@"ET_EXEC"


//--------------------- .note.nv.tkinfo           --------------------------
	.section	.note.nv.tkinfo,"",@"SHT_NOTE"
	.sectionflags	@"SHF_NOTE_NV_TKINFO"
	.tkinfo
        /*0018*/ 	.word	0x00000002
        /*0030*/ 	.string	""
        /*0030*/ 	.string	"ptxas"
        /*0030*/ 	.string	"Cuda compilation tools, release 13.0, V13.0.88"
        /*0030*/ 	.string	"Build cuda_13.0.r13.0/compiler.36424714_0"
        /*0030*/ 	.string	"-arch sm_100 -m 64 "



//--------------------- .note.nv.cuinfo           --------------------------
	.section	.note.nv.cuinfo,"",@"SHT_NOTE"
	.sectionflags	@"SHF_NOTE_NV_CUINFO"
        /*0018*/ 	.short	0x0002
        /*001a*/ 	.short	0x0064
        /*001c*/ 	.short	0x0082
	.zero		2


//--------------------- .nv.info                  --------------------------
	.section	.nv.info,"",@"SHT_CUDA_INFO"
	.align	4


	//----- nvinfo : EIATTR_REGCOUNT
	.align		4
        /*0000*/ 	.byte	0x04, 0x2f
        /*0002*/ 	.short	(.L_1 - .L_0)
	.align		4
.L_0:
        /*0004*/ 	.word	index@(_Z28kernel_countneighbors_n2convP6float3iiffiPj)
        /*0008*/ 	.word	0x00000020


	//----- nvinfo : EIATTR_FRAME_SIZE
	.align		4
.L_1:
        /*000c*/ 	.byte	0x04, 0x11
        /*000e*/ 	.short	(.L_3 - .L_2)
	.align		4
.L_2:
        /*0010*/ 	.word	index@($__internal_0_$__cuda_sm3x_div_rn_noftz_f32_slowpath)
        /*0014*/ 	.word	0x00000000


	//----- nvinfo : EIATTR_FRAME_SIZE
	.align		4
.L_3:
        /*0018*/ 	.byte	0x04, 0x11
        /*001a*/ 	.short	(.L_5 - .L_4)
	.align		4
.L_4:
        /*001c*/ 	.word	index@(_Z28kernel_countneighbors_n2convP6float3iiffiPj)
        /*0020*/ 	.word	0x00000000


	//----- nvinfo : EIATTR_REGCOUNT
	.align		4
.L_5:
        /*0024*/ 	.byte	0x04, 0x2f
        /*0026*/ 	.short	(.L_7 - .L_6)
	.align		4
.L_6:
        /*0028*/ 	.word	index@(_Z24kernel_countneighbors_n2P6float3iifPj)
        /*002c*/ 	.word	0x00000015


	//----- nvinfo : EIATTR_FRAME_SIZE
	.align		4
.L_7:
        /*0030*/ 	.byte	0x04, 0x11
        /*0032*/ 	.short	(.L_9 - .L_8)
	.align		4
.L_8:
        /*0034*/ 	.word	index@(_Z24kernel_countneighbors_n2P6float3iifPj)
        /*0038*/ 	.word	0x00000000


	//----- nvinfo : EIATTR_REGCOUNT
	.align		4
.L_9:
        /*003c*/ 	.byte	0x04, 0x2f
        /*003e*/ 	.short	(.L_11 - .L_10)
	.align		4
.L_10:
        /*0040*/ 	.word	index@(_Z17kernel_assignhashP6float3PjiiiiiiPhf)
        /*0044*/ 	.word	0x00000020


	//----- nvinfo : EIATTR_FRAME_SIZE
	.align		4
.L_11:
        /*0048*/ 	.byte	0x04, 0x11
        /*004a*/ 	.short	(.L_13 - .L_12)
	.align		4
.L_12:
        /*004c*/ 	.word	index@(_Z17kernel_assignhashP6float3PjiiiiiiPhf)
        /*0050*/ 	.word	0x00000000


	//----- nvinfo : EIATTR_REGCOUNT
	.align		4
.L_13:
        /*0054*/ 	.byte	0x04, 0x2f
        /*0056*/ 	.short	(.L_15 - .L_14)
	.align		4
.L_14:
        /*0058*/ 	.word	index@(_Z21kernel_countneighborsP6float3iiPj4int3iS1_S2_ifS1_)
        /*005c*/ 	.word	0x0000001e


	//----- nvinfo : EIATTR_FRAME_SIZE
	.align		4
.L_15:
        /*0060*/ 	.byte	0x04, 0x11
        /*0062*/ 	.short	(.L_17 - .L_16)
	.align		4
.L_16:
        /*0064*/ 	.word	index@(_Z21kernel_countneighborsP6float3iiPj4int3iS1_S2_ifS1_)
        /*0068*/ 	.word	0x00000000


	//----- nvinfo : EIATTR_MIN_STACK_SIZE
	.align		4
.L_17:
        /*006c*/ 	.byte	0x04, 0x12
        /*006e*/ 	.short	(.L_19 - .L_18)
	.align		4
.L_18:
        /*0070*/ 	.word	index@(_Z21kernel_countneighborsP6float3iiPj4int3iS1_S2_ifS1_)
        /*0074*/ 	.word	0x00000000


	//----- nvinfo : EIATTR_MIN_STACK_SIZE
	.align		4
.L_19:
        /*0078*/ 	.byte	0x04, 0x12
        /*007a*/ 	.short	(.L_21 - .L_20)
	.align		4
.L_20:
        /*007c*/ 	.word	index@(_Z17kernel_assignhashP6float3PjiiiiiiPhf)
        /*0080*/ 	.word	0x00000000


	//----- nvinfo : EIATTR_MIN_STACK_SIZE
	.align		4
.L_21:
        /*0084*/ 	.byte	0x04, 0x12
        /*0086*/ 	.short	(.L_23 - .L_22)
	.align		4
.L_22:
        /*0088*/ 	.word	index@(_Z24kernel_countneighbors_n2P6float3iifPj)
        /*008c*/ 	.word	0x00000000


	//----- nvinfo : EIATTR_MIN_STACK_SIZE
	.align		4
.L_23:
        /*0090*/ 	.byte	0x04, 0x12
        /*0092*/ 	.short	(.L_25 - .L_24)
	.align		4
.L_24:
        /*0094*/ 	.word	index@(_Z28kernel_countneighbors_n2convP6float3iiffiPj)
        /*0098*/ 	.word	0x00000000
.L_25:


//--------------------- .nv.compat                --------------------------
	.section	.nv.compat,"",@"SHT_CUDA_COMPAT_INFO"
	.align	4
        /*0000*/ 	.byte	0x02, 0x09, 0x00, 0x00, 0x02, 0x02, 0x01, 0x00, 0x02, 0x05, 0x05, 0x00, 0x03, 0x07, 0x01, 0x01
        /*0010*/ 	.byte	0x02, 0x03, 0x00, 0x00, 0x02, 0x06, 0x01, 0x00, 0x04, 0x0b, 0x08, 0x00, 0x01, 0x00, 0x00, 0x00
        /*0020*/ 	.byte	0x00, 0x00, 0x00, 0x00


//--------------------- .nv.info._Z21kernel_countneighborsP6float3iiPj4int3iS1_S2_ifS1_ --------------------------
	.section	.nv.info._Z21kernel_countneighborsP6float3iiPj4int3iS1_S2_ifS1_,"",@"SHT_CUDA_INFO"
	.sectionflags	@""
	.align	4


	//----- nvinfo : EIATTR_CUDA_API_VERSION
	.align		4
        /*0000*/ 	.byte	0x04, 0x37
        /*0002*/ 	.short	(.L_27 - .L_26)
.L_26:
        /*0004*/ 	.word	0x00000082


	//----- nvinfo : EIATTR_KPARAM_INFO
	.align		4
.L_27:
        /*0008*/ 	.byte	0x04, 0x17
        /*000a*/ 	.short	(.L_29 - .L_28)
.L_28:
        /*000c*/ 	.word	0x00000000
        /*0010*/ 	.short	0x000a
        /*0012*/ 	.short	0x0048
        /*0014*/ 	.byte	0x00, 0xf5, 0x21, 0x00


	//----- nvinfo : EIATTR_KPARAM_INFO
	.align		4
.L_29:
        /*0018*/ 	.byte	0x04, 0x17
        /*001a*/ 	.short	(.L_31 - .L_30)
.L_30:
        /*001c*/ 	.word	0x00000000
        /*0020*/ 	.short	0x0009
        /*0022*/ 	.short	0x0040
        /*0024*/ 	.byte	0x00, 0xf0, 0x11, 0x00


	//----- nvinfo : EIATTR_KPARAM_INFO
	.align		4
.L_31:
        /*0028*/ 	.byte	0x04, 0x17
        /*002a*/ 	.short	(.L_33 - .L_32)
.L_32:
        /*002c*/ 	.word	0x00000000
        /*0030*/ 	.short	0x0008
        /*0032*/ 	.short	0x003c
        /*0034*/ 	.byte	0x00, 0xf0, 0x11, 0x00


	//----- nvinfo : EIATTR_KPARAM_INFO
	.align		4
.L_33:
        /*0038*/ 	.byte	0x04, 0x17
        /*003a*/ 	.short	(.L_35 - .L_34)
.L_34:
        /*003c*/ 	.word	0x00000000
        /*0040*/ 	.short	0x0007
        /*0042*/ 	.short	0x0030
        /*0044*/ 	.byte	0x00, 0xf0, 0x31, 0x00


	//----- nvinfo : EIATTR_KPARAM_INFO
	.align		4
.L_35:
        /*0048*/ 	.byte	0x04, 0x17
        /*004a*/ 	.short	(.L_37 - .L_36)
.L_36:
        /*004c*/ 	.word	0x00000000
        /*0050*/ 	.short	0x0006
        /*0052*/ 	.short	0x0028
        /*0054*/ 	.byte	0x00, 0xf5, 0x21, 0x00


	//----- nvinfo : EIATTR_KPARAM_INFO
	.align		4
.L_37:
        /*0058*/ 	.byte	0x04, 0x17
        /*005a*/ 	.short	(.L_39 - .L_38)
.L_38:
        /*005c*/ 	.word	0x00000000
        /*0060*/ 	.short	0x0005
        /*0062*/ 	.short	0x0024
        /*0064*/ 	.byte	0x00, 0xf0, 0x11, 0x00


	//----- nvinfo : EIATTR_KPARAM_INFO
	.align		4
.L_39:
        /*0068*/ 	.byte	0x04, 0x17
        /*006a*/ 	.short	(.L_41 - .L_40)
.L_40:
        /*006c*/ 	.word	0x00000000
        /*0070*/ 	.short	0x0004
        /*0072*/ 	.short	0x0018
        /*0074*/ 	.byte	0x00, 0xf0, 0x31, 0x00


	//----- nvinfo : EIATTR_KPARAM_INFO
	.align		4
.L_41:
        /*0078*/ 	.byte	0x04, 0x17
        /*007a*/ 	.short	(.L_43 - .L_42)
.L_42:
        /*007c*/ 	.word	0x00000000
        /*0080*/ 	.short	0x0003
        /*0082*/ 	.short	0x0010
        /*0084*/ 	.byte	0x00, 0xf5, 0x21, 0x00


	//----- nvinfo : EIATTR_KPARAM_INFO
	.align		4
.L_43:
        /*0088*/ 	.byte	0x04, 0x17
        /*008a*/ 	.short	(.L_45 - .L_44)
.L_44:
        /*008c*/ 	.word	0x00000000
        /*0090*/ 	.short	0x0002
        /*0092*/ 	.short	0x000c
        /*0094*/ 	.byte	0x00, 0xf0, 0x11, 0x00


	//----- nvinfo : EIATTR_KPARAM_INFO
	.align		4
.L_45:
        /*0098*/ 	.byte	0x04, 0x17
        /*009a*/ 	.short	(.L_47 - .L_46)
.L_46:
        /*009c*/ 	.word	0x00000000
        /*00a0*/ 	.short	0x0001
        /*00a2*/ 	.short	0x0008
        /*00a4*/ 	.byte	0x00, 0xf0, 0x11, 0x00


	//----- nvinfo : EIATTR_KPARAM_INFO
	.align		4
.L_47:
        /*00a8*/ 	.byte	0x04, 0x17
        /*00aa*/ 	.short	(.L_49 - .L_48)
.L_48:
        /*00ac*/ 	.word	0x00000000
        /*00b0*/ 	.short	0x0000
        /*00b2*/ 	.short	0x0000
        /*00b4*/ 	.byte	0x00, 0xf5, 0x21, 0x00


	//----- nvinfo : EIATTR_SPARSE_MMA_MASK
	.align		4
.L_49:
        /*00b8*/ 	.byte	0x03, 0x50
        /*00ba*/ 	.short	0x0000


	//----- nvinfo : EIATTR_MAXREG_COUNT
	.align		4
        /*00bc*/ 	.byte	0x03, 0x1b
        /*00be*/ 	.short	0x00ff


	//----- nvinfo : EIATTR_MERCURY_ISA_VERSION
	.align		4
        /*00c0*/ 	.byte	0x03, 0x5f
        /*00c2*/ 	.short	0x0101


	//----- nvinfo : EIATTR_VRC_CTA_INIT_COUNT
	.align		4
        /*00c4*/ 	.byte	0x02, 0x4a
	.zero		1
	.zero		1


	//----- nvinfo : EIATTR_EXIT_INSTR_OFFSETS
	.align		4
        /*00c8*/ 	.byte	0x04, 0x1c
        /*00ca*/ 	.short	(.L_51 - .L_50)


	//   ....[0]....
.L_50:
        /*00cc*/ 	.word	0x00000040


	//   ....[1]....
        /*00d0*/ 	.word	0x00000260


	//   ....[2]....
        /*00d4*/ 	.word	0x00001390


	//----- nvinfo : EIATTR_CRS_STACK_SIZE
	.align		4
.L_51:
        /*00d8*/ 	.byte	0x04, 0x1e
        /*00da*/ 	.short	(.L_53 - .L_52)
.L_52:
        /*00dc*/ 	.word	0x00000000


	//----- nvinfo : EIATTR_CBANK_PARAM_SIZE
	.align		4
.L_53:
        /*00e0*/ 	.byte	0x03, 0x19
        /*00e2*/ 	.short	0x0050


	//----- nvinfo : EIATTR_PARAM_CBANK
	.align		4
        /*00e4*/ 	.byte	0x04, 0x0a
        /*00e6*/ 	.short	(.L_55 - .L_54)
	.align		4
.L_54:
        /*00e8*/ 	.word	index@(.nv.constant0._Z21kernel_countneighborsP6float3iiPj4int3iS1_S2_ifS1_)
        /*00ec*/ 	.short	0x0380
        /*00ee*/ 	.short	0x0050


	//----- nvinfo : EIATTR_SW_WAR
	.align		4
.L_55:
        /*00f0*/ 	.byte	0x04, 0x36
        /*00f2*/ 	.short	(.L_57 - .L_56)
.L_56:
        /*00f4*/ 	.word	0x00000008
.L_57:


//--------------------- .nv.info._Z17kernel_assignhashP6float3PjiiiiiiPhf --------------------------
	.section	.nv.info._Z17kernel_assignhashP6float3PjiiiiiiPhf,"",@"SHT_CUDA_INFO"
	.sectionflags	@""
	.align	4


	//----- nvinfo : EIATTR_CUDA_API_VERSION
	.align		4
        /*0000*/ 	.byte	0x04, 0x37
        /*0002*/ 	.short	(.L_59 - .L_58)
.L_58:
        /*0004*/ 	.word	0x00000082


	//----- nvinfo : EIATTR_KPARAM_INFO
	.align		4
.L_59:
        /*0008*/ 	.byte	0x04, 0x17
        /*000a*/ 	.short	(.L_61 - .L_60)
.L_60:
        /*000c*/ 	.word	0x00000000
        /*0010*/ 	.short	0x0009
        /*0012*/ 	.short	0x0030
        /*0014*/ 	.byte	0x00, 0xf0, 0x11, 0x00


	//----- nvinfo : EIATTR_KPARAM_INFO
	.align		4
.L_61:
        /*0018*/ 	.byte	0x04, 0x17
        /*001a*/ 	.short	(.L_63 - .L_62)
.L_62:
        /*001c*/ 	.word	0x00000000
        /*0020*/ 	.short	0x0008
        /*0022*/ 	.short	0x0028
        /*0024*/ 	.byte	0x00, 0xf5, 0x21, 0x00


	//----- nvinfo : EIATTR_KPARAM_INFO
	.align		4
.L_63:
        /*0028*/ 	.byte	0x04, 0x17
        /*002a*/ 	.short	(.L_65 - .L_64)
.L_64:
        /*002c*/ 	.word	0x00000000
        /*0030*/ 	.short	0x0007
        /*0032*/ 	.short	0x0024
        /*0034*/ 	.byte	0x00, 0xf0, 0x11, 0x00


	//----- nvinfo : EIATTR_KPARAM_INFO
	.align		4
.L_65:
        /*0038*/ 	.byte	0x04, 0x17
        /*003a*/ 	.short	(.L_67 - .L_66)
.L_66:
        /*003c*/ 	.word	0x00000000
        /*0040*/ 	.short	0x0006
        /*0042*/ 	.short	0x0020
        /*0044*/ 	.byte	0x00, 0xf0, 0x11, 0x00


	//----- nvinfo : EIATTR_KPARAM_INFO
	.align		4
.L_67:
        /*0048*/ 	.byte	0x04, 0x17
        /*004a*/ 	.short	(.L_69 - .L_68)
.L_68:
        /*004c*/ 	.word	0x00000000
        /*0050*/ 	.short	0x0005
        /*0052*/ 	.short	0x001c
        /*0054*/ 	.byte	0x00, 0xf0, 0x11, 0x00


	//----- nvinfo : EIATTR_KPARAM_INFO
	.align		4
.L_69:
        /*0058*/ 	.byte	0x04, 0x17
        /*005a*/ 	.short	(.L_71 - .L_70)
.L_70:
        /*005c*/ 	.word	0x00000000
        /*0060*/ 	.short	0x0004
        /*0062*/ 	.short	0x0018
        /*0064*/ 	.byte	0x00, 0xf0, 0x11, 0x00


	//----- nvinfo : EIATTR_KPARAM_INFO
	.align		4
.L_71:
        /*0068*/ 	.byte	0x04, 0x17
        /*006a*/ 	.short	(.L_73 - .L_72)
.L_72:
        /*006c*/ 	.word	0x00000000
        /*0070*/ 	.short	0x0003
        /*0072*/ 	.short	0x0014
        /*0074*/ 	.byte	0x00, 0xf0, 0x11, 0x00


	//----- nvinfo : EIATTR_KPARAM_INFO
	.align		4
.L_73:
        /*0078*/ 	.byte	0x04, 0x17
        /*007a*/ 	.short	(.L_75 - .L_74)
.L_74:
        /*007c*/ 	.word	0x00000000
        /*0080*/ 	.short	0x0002
        /*0082*/ 	.short	0x0010
        /*0084*/ 	.byte	0x00, 0xf0, 0x11, 0x00


	//----- nvinfo : EIATTR_KPARAM_INFO
	.align		4
.L_75:
        /*0088*/ 	.byte	0x04, 0x17
        /*008a*/ 	.short	(.L_77 - .L_76)
.L_76:
        /*008c*/ 	.word	0x00000000
        /*0090*/ 	.short	0x0001
        /*0092*/ 	.short	0x0008
        /*0094*/ 	.byte	0x00, 0xf5, 0x21, 0x00


	//----- nvinfo : EIATTR_KPARAM_INFO
	.align		4
.L_77:
        /*0098*/ 	.byte	0x04, 0x17
        /*009a*/ 	.short	(.L_79 - .L_78)
.L_78:
        /*009c*/ 	.word	0x00000000
        /*00a0*/ 	.short	0x0000
        /*00a2*/ 	.short	0x0000
        /*00a4*/ 	.byte	0x00, 0xf5, 0x21, 0x00


	//----- nvinfo : EIATTR_SPARSE_MMA_MASK
	.align		4
.L_79:
        /*00a8*/ 	.byte	0x03, 0x50
        /*00aa*/ 	.short	0x0000


	//----- nvinfo : EIATTR_MAXREG_COUNT
	.align		4
        /*00ac*/ 	.byte	0x03, 0x1b
        /*00ae*/ 	.short	0x00ff


	//----- nvinfo : EIATTR_MERCURY_ISA_VERSION
	.align		4
        /*00b0*/ 	.byte	0x03, 0x5f
        /*00b2*/ 	.short	0x0101


	//----- nvinfo : EIATTR_VRC_CTA_INIT_COUNT
	.align		4
        /*00b4*/ 	.byte	0x02, 0x4a
	.zero		1
	.zero		1


	//----- nvinfo : EIATTR_EXIT_INSTR_OFFSETS
	.align		4
        /*00b8*/ 	.byte	0x04, 0x1c
        /*00ba*/ 	.short	(.L_81 - .L_80)


	//   ....[0]....
.L_80:
        /*00bc*/ 	.word	0x00000080


	//   ....[1]....
        /*00c0*/ 	.word	0x00000a00


	//----- nvinfo : EIATTR_CRS_STACK_SIZE
	.align		4
.L_81:
        /*00c4*/ 	.byte	0x04, 0x1e
        /*00c6*/ 	.short	(.L_83 - .L_82)
.L_82:
        /*00c8*/ 	.word	0x00000000


	//----- nvinfo : EIATTR_CBANK_PARAM_SIZE
	.align		4
.L_83:
        /*00cc*/ 	.byte	0x03, 0x19
        /*00ce*/ 	.short	0x0034


	//----- nvinfo : EIATTR_PARAM_CBANK
	.align		4
        /*00d0*/ 	.byte	0x04, 0x0a
        /*00d2*/ 	.short	(.L_85 - .L_84)
	.align		4
.L_84:
        /*00d4*/ 	.word	index@(.nv.constant0._Z17kernel_assignhashP6float3PjiiiiiiPhf)
        /*00d8*/ 	.short	0x0380
        /*00da*/ 	.short	0x0034


	//----- nvinfo : EIATTR_SW_WAR
	.align		4
.L_85:
        /*00dc*/ 	.byte	0x04, 0x36
        /*00de*/ 	.short	(.L_87 - .L_86)
.L_86:
        /*00e0*/ 	.word	0x00000008
.L_87:


//--------------------- .nv.info._Z24kernel_countneighbors_n2P6float3iifPj --------------------------
	.section	.nv.info._Z24kernel_countneighbors_n2P6float3iifPj,"",@"SHT_CUDA_INFO"
	.sectionflags	@""
	.align	4


	//----- nvinfo : EIATTR_CUDA_API_VERSION
	.align		4
        /*0000*/ 	.byte	0x04, 0x37
        /*0002*/ 	.short	(.L_89 - .L_88)
.L_88:
        /*0004*/ 	.word	0x00000082


	//----- nvinfo : EIATTR_KPARAM_INFO
	.align		4
.L_89:
        /*0008*/ 	.byte	0x04, 0x17
        /*000a*/ 	.short	(.L_91 - .L_90)
.L_90:
        /*000c*/ 	.word	0x00000000
        /*0010*/ 	.short	0x0004
        /*0012*/ 	.short	0x0018
        /*0014*/ 	.byte	0x00, 0xf5, 0x21, 0x00


	//----- nvinfo : EIATTR_KPARAM_INFO
	.align		4
.L_91:
        /*0018*/ 	.byte	0x04, 0x17
        /*001a*/ 	.short	(.L_93 - .L_92)
.L_92:
        /*001c*/ 	.word	0x00000000
        /*0020*/ 	.short	0x0003
        /*0022*/ 	.short	0x0010
        /*0024*/ 	.byte	0x00, 0xf0, 0x11, 0x00


	//----- nvinfo : EIATTR_KPARAM_INFO
	.align		4
.L_93:
        /*0028*/ 	.byte	0x04, 0x17
        /*002a*/ 	.short	(.L_95 - .L_94)
.L_94:
        /*002c*/ 	.word	0x00000000
        /*0030*/ 	.short	0x0002
        /*0032*/ 	.short	0x000c
        /*0034*/ 	.byte	0x00, 0xf0, 0x11, 0x00


	//----- nvinfo : EIATTR_KPARAM_INFO
	.align		4
.L_95:
        /*0038*/ 	.byte	0x04, 0x17
        /*003a*/ 	.short	(.L_97 - .L_96)
.L_96:
        /*003c*/ 	.word	0x00000000
        /*0040*/ 	.short	0x0001
        /*0042*/ 	.short	0x0008
        /*0044*/ 	.byte	0x00, 0xf0, 0x11, 0x00


	//----- nvinfo : EIATTR_KPARAM_INFO
	.align		4
.L_97:
        /*0048*/ 	.byte	0x04, 0x17
        /*004a*/ 	.short	(.L_99 - .L_98)
.L_98:
        /*004c*/ 	.word	0x00000000
        /*0050*/ 	.short	0x0000
        /*0052*/ 	.short	0x0000
        /*0054*/ 	.byte	0x00, 0xf5, 0x21, 0x00


	//----- nvinfo : EIATTR_SPARSE_MMA_MASK
	.align		4
.L_99:
        /*0058*/ 	.byte	0x03, 0x50
        /*005a*/ 	.short	0x0000


	//----- nvinfo : EIATTR_MAXREG_COUNT
	.align		4
        /*005c*/ 	.byte	0x03, 0x1b
        /*005e*/ 	.short	0x00ff


	//----- nvinfo : EIATTR_MERCURY_ISA_VERSION
	.align		4
        /*0060*/ 	.byte	0x03, 0x5f
        /*0062*/ 	.short	0x0101


	//----- nvinfo : EIATTR_VRC_CTA_INIT_COUNT
	.align		4
        /*0064*/ 	.byte	0x02, 0x4a
	.zero		1
	.zero		1


	//----- nvinfo : EIATTR_EXIT_INSTR_OFFSETS
	.align		4
        /*0068*/ 	.byte	0x04, 0x1c
        /*006a*/ 	.short	(.L_101 - .L_100)


	//   ....[0]....
.L_100:
        /*006c*/ 	.word	0x00000080


	//   ....[1]....
        /*0070*/ 	.word	0x000000a0


	//   ....[2]....
        /*0074*/ 	.word	0x00001400


	//----- nvinfo : EIATTR_CRS_STACK_SIZE
	.align		4
.L_101:
        /*0078*/ 	.byte	0x04, 0x1e
        /*007a*/ 	.short	(.L_103 - .L_102)
.L_102:
        /*007c*/ 	.word	0x00000000


	//----- nvinfo : EIATTR_CBANK_PARAM_SIZE
	.align		4
.L_103:
        /*0080*/ 	.byte	0x03, 0x19
        /*0082*/ 	.short	0x0020


	//----- nvinfo : EIATTR_PARAM_CBANK
	.align		4
        /*0084*/ 	.byte	0x04, 0x0a
        /*0086*/ 	.short	(.L_105 - .L_104)
	.align		4
.L_104:
        /*0088*/ 	.word	index@(.nv.constant0._Z24kernel_countneighbors_n2P6float3iifPj)
        /*008c*/ 	.short	0x0380
        /*008e*/ 	.short	0x0020


	//----- nvinfo : EIATTR_SW_WAR
	.align		4
.L_105:
        /*0090*/ 	.byte	0x04, 0x36
        /*0092*/ 	.short	(.L_107 - .L_106)
.L_106:
        /*0094*/ 	.word	0x00000008
.L_107:


//--------------------- .nv.info._Z28kernel_countneighbors_n2convP6float3iiffiPj --------------------------
	.section	.nv.info._Z28kernel_countneighbors_n2convP6float3iiffiPj,"",@"SHT_CUDA_INFO"
	.sectionflags	@""
	.align	4


	//----- nvinfo : EIATTR_CUDA_API_VERSION
	.align		4
        /*0000*/ 	.byte	0x04, 0x37
        /*0002*/ 	.short	(.L_109 - .L_108)
.L_108:
        /*0004*/ 	.word	0x00000082


	//----- nvinfo : EIATTR_KPARAM_INFO
	.align		4
.L_109:
        /*0008*/ 	.byte	0x04, 0x17
        /*000a*/ 	.short	(.L_111 - .L_110)
.L_110:
        /*000c*/ 	.word	0x00000000
        /*0010*/ 	.short	0x0006
        /*0012*/ 	.short	0x0020
        /*0014*/ 	.byte	0x00, 0xf5, 0x21, 0x00


	//----- nvinfo : EIATTR_KPARAM_INFO
	.align		4
.L_111:
        /*0018*/ 	.byte	0x04, 0x17
        /*001a*/ 	.short	(.L_113 - .L_112)
.L_112:
        /*001c*/ 	.word	0x00000000
        /*0020*/ 	.short	0x0005
        /*0022*/ 	.short	0x0018
        /*0024*/ 	.byte	0x00, 0xf0, 0x11, 0x00


	//----- nvinfo : EIATTR_KPARAM_INFO
	.align		4
.L_113:
        /*0028*/ 	.byte	0x04, 0x17
        /*002a*/ 	.short	(.L_115 - .L_114)
.L_114:
        /*002c*/ 	.word	0x00000000
        /*0030*/ 	.short	0x0004
        /*0032*/ 	.short	0x0014
        /*0034*/ 	.byte	0x00, 0xf0, 0x11, 0x00


	//----- nvinfo : EIATTR_KPARAM_INFO
	.align		4
.L_115:
        /*0038*/ 	.byte	0x04, 0x17
        /*003a*/ 	.short	(.L_117 - .L_116)
.L_116:
        /*003c*/ 	.word	0x00000000
        /*0040*/ 	.short	0x0003
        /*0042*/ 	.short	0x0010
        /*0044*/ 	.byte	0x00, 0xf0, 0x11, 0x00


	//----- nvinfo : EIATTR_KPARAM_INFO
	.align		4
.L_117:
        /*0048*/ 	.byte	0x04, 0x17
        /*004a*/ 	.short	(.L_119 - .L_118)
.L_118:
        /*004c*/ 	.word	0x00000000
        /*0050*/ 	.short	0x0002
        /*0052*/ 	.short	0x000c
        /*0054*/ 	.byte	0x00, 0xf0, 0x11, 0x00


	//----- nvinfo : EIATTR_KPARAM_INFO
	.align		4
.L_119:
        /*0058*/ 	.byte	0x04, 0x17
        /*005a*/ 	.short	(.L_121 - .L_120)
.L_120:
        /*005c*/ 	.word	0x00000000
        /*0060*/ 	.short	0x0001
        /*0062*/ 	.short	0x0008
        /*0064*/ 	.byte	0x00, 0xf0, 0x11, 0x00


	//----- nvinfo : EIATTR_KPARAM_INFO
	.align		4
.L_121:
        /*0068*/ 	.byte	0x04, 0x17
        /*006a*/ 	.short	(.L_123 - .L_122)
.L_122:
        /*006c*/ 	.word	0x00000000
        /*0070*/ 	.short	0x0000
        /*0072*/ 	.short	0x0000
        /*0074*/ 	.byte	0x00, 0xf5, 0x21, 0x00


	//----- nvinfo : EIATTR_SPARSE_MMA_MASK
	.align		4
.L_123:
        /*0078*/ 	.byte	0x03, 0x50
        /*007a*/ 	.short	0x0000


	//----- nvinfo : EIATTR_MAXREG_COUNT
	.align		4
        /*007c*/ 	.byte	0x03, 0x1b
        /*007e*/ 	.short	0x00ff


	//----- nvinfo : EIATTR_MERCURY_ISA_VERSION
	.align		4
        /*0080*/ 	.byte	0x03, 0x5f
        /*0082*/ 	.short	0x0101


	//----- nvinfo : EIATTR_VRC_CTA_INIT_COUNT
	.align		4
        /*0084*/ 	.byte	0x02, 0x4a
	.zero		1
	.zero		1


	//----- nvinfo : EIATTR_EXIT_INSTR_OFFSETS
	.align		4
        /*0088*/ 	.byte	0x04, 0x1c
        /*008a*/ 	.short	(.L_125 - .L_124)


	//   ....[0]....
.L_124:
        /*008c*/ 	.word	0x000000b0


	//   ....[1]....
        /*0090*/ 	.word	0x00001700


	//----- nvinfo : EIATTR_CRS_STACK_SIZE
	.align		4
.L_125:
        /*0094*/ 	.byte	0x04, 0x1e
        /*0096*/ 	.short	(.L_127 - .L_126)
.L_126:
        /*0098*/ 	.word	0x00000000


	//----- nvinfo : EIATTR_CBANK_PARAM_SIZE
	.align		4
.L_127:
        /*009c*/ 	.byte	0x03, 0x19
        /*009e*/ 	.short	0x0028


	//----- nvinfo : EIATTR_PARAM_CBANK
	.align		4
        /*00a0*/ 	.byte	0x04, 0x0a
        /*00a2*/ 	.short	(.L_129 - .L_128)
	.align		4
.L_128:
        /*00a4*/ 	.word	index@(.nv.constant0._Z28kernel_countneighbors_n2convP6float3iiffiPj)
        /*00a8*/ 	.short	0x0380
        /*00aa*/ 	.short	0x0028


	//----- nvinfo : EIATTR_SW_WAR
	.align		4
.L_129:
        /*00ac*/ 	.byte	0x04, 0x36
        /*00ae*/ 	.short	(.L_131 - .L_130)
.L_130:
        /*00b0*/ 	.word	0x00000008
.L_131:


//--------------------- .nv.callgraph             --------------------------
	.section	.nv.callgraph,"",@"SHT_CUDA_CALLGRAPH"
	.align	4
	.sectionentsize	8
	.align		4
        /*0000*/ 	.word	0x00000000
	.align		4
        /*0004*/ 	.word	0xffffffff
	.align		4
        /*0008*/ 	.word	0x00000000
	.align		4
        /*000c*/ 	.word	0xfffffffe
	.align		4
        /*0010*/ 	.word	0x00000000
	.align		4
        /*0014*/ 	.word	0xfffffffd
	.align		4
        /*0018*/ 	.word	0x00000000
	.align		4
        /*001c*/ 	.word	0xfffffffc


//--------------------- .text._Z21kernel_countneighborsP6float3iiPj4int3iS1_S2_ifS1_ --------------------------
	.section	.text._Z21kernel_countneighborsP6float3iiPj4int3iS1_S2_ifS1_,"ax",@progbits
	.align	128
        .global         _Z21kernel_countneighborsP6float3iiPj4int3iS1_S2_ifS1_
        .type           _Z21kernel_countneighborsP6float3iiPj4int3iS1_S2_ifS1_,@function
        .size           _Z21kernel_countneighborsP6float3iiPj4int3iS1_S2_ifS1_,(.L_x_144 - _Z21kernel_countneighborsP6float3iiPj4int3iS1_S2_ifS1_)
        .other          _Z21kernel_countneighborsP6float3iiPj4int3iS1_S2_ifS1_,@"STO_CUDA_ENTRY STV_DEFAULT"
_Z21kernel_countneighborsP6float3iiPj4int3iS1_S2_ifS1_:
.text._Z21kernel_countneighborsP6float3iiPj4int3iS1_S2_ifS1_:
[----:B------:R-:W-:Y:S01]  /*0000*/  LDC R1, c[0x0][0x37c] ;  /* 0x0000df00ff017b82 */ /* 0x000fe20000000800 */
[----:B------:R-:W0:Y:S01]  /*0010*/  S2R R7, SR_TID.X ;  /* 0x0000000000077919 */ /* 0x000e220000002100 */
[----:B------:R-:W0:Y:S02]  /*0020*/  LDCU UR4, c[0x0][0x3bc] ;  /* 0x00007780ff0477ac */ /* 0x000e240008000800 */
[----:B0-----:R-:W-:-:S13]  /*0030*/  ISETP.GE.AND P0, PT, R7, UR4, PT ;  /* 0x0000000407007c0c */ /* 0x001fda000bf06270 */
[----:B------:R-:W-:Y:S05]  /*0040*/  @P0 EXIT ;  /* 0x000000000000094d */ /* 0x000fea0003800000 */
[----:B------:R-:W0:Y:S01]  /*0050*/  LDCU.64 UR10, c[0x0][0x3b0] ;  /* 0x00007600ff0a77ac */ /* 0x000e220008000a00 */
[----:B------:R-:W1:Y:S01]  /*0060*/  S2UR UR6, SR_CTAID.X ;  /* 0x00000000000679c3 */ /* 0x000e620000002500 */
[----:B------:R-:W-:Y:S01]  /*0070*/  UMOV UR4, URZ ;  /* 0x000000ff00047c82 */ /* 0x000fe20008000000 */
[----:B------:R-:W2:Y:S06]  /*0080*/  LDCU.64 UR16, c[0x0][0x3a0] ;  /* 0x00007400ff1077ac */ /* 0x000eac0008000a00 */
[----:B------:R-:W3:Y:S01]  /*0090*/  S2UR UR12, SR_CTAID.Y ;  /* 0x00000000000c79c3 */ /* 0x000ee20000002600 */
[----:B------:R-:W4:Y:S07]  /*00a0*/  LDCU UR8, c[0x0][0x3b8] ;  /* 0x00007700ff0877ac */ /* 0x000f2e0008000800 */
[----:B------:R-:W4:Y:S01]  /*00b0*/  S2UR UR9, SR_CTAID.Z ;  /* 0x00000000000979c3 */ /* 0x000f220000002700 */
[----:B0-----:R-:W0:Y:S01]  /*00c0*/  I2F.U32.RP R0, UR10 ;  /* 0x0000000a00007d06 */ /* 0x001e220008209000 */
[----:B------:R-:W-:-:S07]  /*00d0*/  UISETP.NE.U32.AND UP2, UPT, UR10, URZ, UPT ;  /* 0x000000ff0a00728c */ /* 0x000fce000bf45070 */
[----:B0-----:R-:W0:Y:S02]  /*00e0*/  MUFU.RCP R0, R0 ;  /* 0x0000000000007308 */ /* 0x001e240000001000 */
[----:B0-----:R-:W-:-:S06]  /*00f0*/  VIADD R2, R0, 0xffffffe ;  /* 0x0ffffffe00027836 */ /* 0x001fcc0000000000 */
[----:B------:R-:W0:Y:S02]  /*0100*/  F2I.FTZ.U32.TRUNC.NTZ R2, R2 ;  /* 0x0000000200027305 */ /* 0x000e24000021f000 */
[----:B0-----:R-:W-:-:S13]  /*0110*/  R2UR UR5, R2 ;  /* 0x00000000020572ca */ /* 0x001fda00000e0000 */
[----:B------:R-:W-:-:S04]  /*0120*/  UIADD3 UR7, UPT, UPT, URZ, -UR5, URZ ;  /* 0x80000005ff077290 */ /* 0x000fc8000fffe0ff */
[----:B------:R-:W-:-:S04]  /*0130*/  UIMAD UR7, UR7, UR10, URZ ;  /* 0x0000000a070772a4 */ /* 0x000fc8000f8e02ff */
[----:B------:R-:W-:-:S04]  /*0140*/  UIMAD.WIDE.U32 UR4, UR5, UR7, UR4 ;  /* 0x00000007050472a5 */ /* 0x000fc8000f8e0004 */
[----:B-1----:R-:W-:-:S04]  /*0150*/  UIMAD.WIDE.U32 UR4, UR5, UR6, URZ ;  /* 0x00000006050472a5 */ /* 0x002fc8000f8e00ff */
[----:B------:R-:W-:-:S04]  /*0160*/  UIADD3 UR4, UPT, UPT, -UR5, URZ, URZ ;  /* 0x000000ff05047290 */ /* 0x000fc8000fffe1ff */
[----:B------:R-:W-:-:S04]  /*0170*/  UIMAD UR4, UR10, UR4, UR6 ;  /* 0x000000040a0472a4 */ /* 0x000fc8000f8e0206 */
[----:B------:R-:W-:-:S11]  /*0180*/  UISETP.GE.U32.AND UP0, UPT, UR4, UR10, UPT ;  /* 0x0000000a0400728c */ /* 0x000fd6000bf06070 */
[----:B------:R-:W-:Y:S02]  /*0190*/  @UP0 UIADD3 UR4, UPT, UPT, UR4, -UR10, URZ ;  /* 0x8000000a04040290 */ /* 0x000fe4000fffe0ff */
[----:B------:R-:W-:Y:S02]  /*01a0*/  @UP0 UIADD3 UR5, UPT, UPT, UR5, 0x1, URZ ;  /* 0x0000000105050890 */ /* 0x000fe4000fffe0ff */
[----:B------:R-:W-:Y:S02]  /*01b0*/  UISETP.GE.U32.AND UP1, UPT, UR4, UR10, UPT ;  /* 0x0000000a0400728c */ /* 0x000fe4000bf26070 */
[----:B--2---:R-:W-:-:S06]  /*01c0*/  UISETP.GE.AND UP0, UPT, UR17, 0x1, UPT ;  /* 0x000000011100788c */ /* 0x004fcc000bf06270 */
[----:B------:R-:W-:-:S03]  /*01d0*/  PLOP3.LUT P0, PT, PT, PT, UP0, 0x80, 0x8 ;  /* 0x000000000008781c */ /* 0x000fc60003f0f008 */
[----:B------:R-:W-:Y:S02]  /*01e0*/  @UP1 UIADD3 UR5, UPT, UPT, UR5, 0x1, URZ ;  /* 0x0000000105051890 */ /* 0x000fe4000fffe0ff */
[----:B------:R-:W-:-:S04]  /*01f0*/  @!UP2 ULOP3.LUT UR5, URZ, UR10, URZ, 0x33, !UPT ;  /* 0x0000000aff05a292 */ /* 0x000fc8000f8e33ff */
[----:B------:R-:W-:-:S04]  /*0200*/  UIADD3 UR4, UPT, UPT, -UR5, URZ, URZ ;  /* 0x000000ff05047290 */ /* 0x000fc8000fffe1ff */
[----:B------:R-:W-:Y:S02]  /*0210*/  UIMAD UR4, UR10, UR4, UR6 ;  /* 0x000000040a0472a4 */ /* 0x000fe4000f8e0206 */
[----:B------:R-:W-:Y:S02]  /*0220*/  UIMAD UR6, UR10, UR11, URZ ;  /* 0x0000000b0a0672a4 */ /* 0x000fe4000f8e02ff */
[----:B---3--:R-:W-:-:S04]  /*0230*/  UIMAD UR7, UR4, UR11, UR12 ;  /* 0x0000000b040772a4 */ /* 0x008fc8000f8e020c */
[----:B------:R-:W-:-:S04]  /*0240*/  UIMAD UR6, UR5, UR6, UR7 ;  /* 0x00000006050672a4 */ /* 0x000fc8000f8e0207 */
[----:B----4-:R-:W-:Y:S01]  /*0250*/  UIMAD UR6, UR6, UR8, UR9 ;  /* 0x00000008060672a4 */ /* 0x010fe2000f8e0209 */
[----:B------:R-:W-:Y:S11]  /*0260*/  @!P0 EXIT ;  /* 0x000000000000894d */ /* 0x000ff60003800000 */
[----:B------:R-:W0:Y:S01]  /*0270*/  LDC R6, c[0x0][0x3c0] ;  /* 0x0000f000ff067b82 */ /* 0x000e220000000800 */
[----:B------:R-:W1:Y:S01]  /*0280*/  LDCU.64 UR14, c[0x0][0x398] ;  /* 0x00007300ff0e77ac */ /* 0x000e620008000a00 */
[----:B------:R-:W2:Y:S01]  /*0290*/  LDCU UR13, c[0x0][0x38c] ;  /* 0x00007180ff0d77ac */ /* 0x000ea20008000800 */
[----:B------:R-:W-:Y:S02]  /*02a0*/  UIMAD UR10, UR16, UR17, URZ ;  /* 0x00000011100a72a4 */ /* 0x000fe4000f8e02ff */
[----:B------:R-:W-:Y:S02]  /*02b0*/  UIMAD UR9, UR9, UR16, URZ ;  /* 0x00000010090972a4 */ /* 0x000fe4000f8e02ff */
[----:B------:R-:W-:Y:S01]  /*02c0*/  UIADD3 UR17, UPT, UPT, -UR17, URZ, URZ ;  /* 0x000000ff11117290 */ /* 0x000fe2000fffe1ff */
[----:B------:R-:W3:Y:S01]  /*02d0*/  LDCU.64 UR18, c[0x0][0x358] ;  /* 0x00006b00ff1277ac */ /* 0x000ee20008000a00 */
[----:B-1----:R-:W-:Y:S02]  /*02e0*/  UIMAD UR8, UR14, UR15, URZ ;  /* 0x0000000f0e0872a4 */ /* 0x002fe4000f8e02ff */
[----:B------:R-:W-:-:S02]  /*02f0*/  UIMAD UR7, UR4, UR14, URZ ;  /* 0x0000000e040772a4 */ /* 0x000fc4000f8e02ff */
[----:B------:R-:W-:Y:S01]  /*0300*/  UIMAD UR11, UR8, UR10, URZ ;  /* 0x0000000a080b72a4 */ /* 0x000fe2000f8e02ff */
[----:B0-----:R-:W-:Y:S01]  /*0310*/  FMUL R6, R6, R6 ;  /* 0x0000000606067220 */ /* 0x001fe20000400000 */
[----:B------:R-:W-:Y:S02]  /*0320*/  UIMAD UR8, UR12, UR15, URZ ;  /* 0x0000000f0c0872a4 */ /* 0x000fe4000f8e02ff */
[----:B--2---:R-:W-:Y:S02]  /*0330*/  UIMAD UR4, UR5, UR13, URZ ;  /* 0x0000000d050472a4 */ /* 0x004fe4000f8e02ff */
[----:B---3--:R-:W-:-:S12]  /*0340*/  UIMAD UR11, UR5, UR11, URZ ;  /* 0x0000000b050b72a4 */ /* 0x008fd8000f8e02ff */
.L_x_14:
[----:B0-----:R-:W0:Y:S01]  /*0350*/  LDCU UR5, c[0x0][0x3bc] ;  /* 0x00007780ff0577ac */ /* 0x001e220008000800 */
[----:B------:R-:W1:Y:S01]  /*0360*/  LDC.64 R8, c[0x0][0x3a8] ;  /* 0x0000ea00ff087b82 */ /* 0x000e620000000a00 */
[----:B0-----:R-:W-:-:S04]  /*0370*/  IMAD.U32 R0, RZ, RZ, UR5 ;  /* 0x00000005ff007e24 */ /* 0x001fc8000f8e00ff */
[----:B------:R-:W-:-:S04]  /*0380*/  IMAD R3, R0, UR6, R7 ;  /* 0x0000000600037c24 */ /* 0x000fc8000f8e0207 */
[----:B-1----:R-:W-:-:S06]  /*0390*/  IMAD.WIDE R8, R3, 0x4, R8 ;  /* 0x0000000403087825 */ /* 0x002fcc00078e0208 */
[----:B------:R-:W2:Y:S01]  /*03a0*/  LDG.E R8, desc[UR18][R8.64] ;  /* 0x0000001208087981 */ /* 0x000ea2000c1e1900 */
[----:B------:R-:W-:Y:S01]  /*03b0*/  BSSY.RECONVERGENT B0, `(.L_x_0) ;  /* 0x00000f8000007945 */ /* 0x000fe20003800200 */
[----:B--2---:R-:W-:-:S04]  /*03c0*/  ISETP.NE.U32.AND P0, PT, R8, -0x1, PT ;  /* 0xffffffff0800780c */ /* 0x004fc80003f05070 */
[----:B------:R-:W-:-:S13]  /*03d0*/  ISETP.NE.AND.EX P0, PT, RZ, RZ, PT, P0 ;  /* 0x000000ffff00720c */ /* 0x000fda0003f05300 */
[----:B------:R-:W-:Y:S05]  /*03e0*/  @!P0 BRA `(.L_x_1) ;  /* 0x0000000c00d08947 */ /* 0x000fea0003800000 */
[----:B------:R-:W0:Y:S01]  /*03f0*/  LDC.64 R2, c[0x0][0x380] ;  /* 0x0000e000ff027b82 */ /* 0x000e220000000a00 */
[----:B------:R-:W-:-:S07]  /*0400*/  VIADD R5, R8, UR4 ;  /* 0x0000000408057c36 */ /* 0x000fce0008000000 */
[----:B------:R-:W1:Y:S08]  /*0410*/  LDC R10, c[0x0][0x3b8] ;  /* 0x0000ee00ff0a7b82 */ /* 0x000e700000000800 */
[----:B------:R-:W2:Y:S08]  /*0420*/  LDC R14, c[0x0][0x3b0] ;  /* 0x0000ec00ff0e7b82 */ /* 0x000eb00000000800 */
[----:B------:R-:W3:Y:S01]  /*0430*/  LDC R9, c[0x0][0x3b4] ;  /* 0x0000ed00ff097b82 */ /* 0x000ee20000000800 */
[----:B0-----:R-:W-:-:S07]  /*0440*/  IMAD.WIDE.U32 R2, R5, 0xc, R2 ;  /* 0x0000000c05027825 */ /* 0x001fce00078e0002 */
[----:B------:R-:W0:Y:S01]  /*0450*/  LDC R22, c[0x0][0x398] ;  /* 0x0000e600ff167b82 */ /* 0x000e220000000800 */
[----:B------:R-:W4:Y:S01]  /*0460*/  LDG.E R5, desc[UR18][R2.64] ;  /* 0x0000001202057981 */ /* 0x000f22000c1e1900 */
[----:B------:R-:W-:Y:S01]  /*0470*/  IABS R26, UR9 ;  /* 0x00000009001a7c13 */ /* 0x000fe20008000000 */
[----:B------:R-:W5:Y:S02]  /*0480*/  LDCU.64 UR12, c[0x0][0x398] ;  /* 0x00007300ff0c77ac */ /* 0x000f640008000a00 */
[----:B------:R-:W4:Y:S01]  /*0490*/  LDG.E R4, desc[UR18][R2.64+0x4] ;  /* 0x0000041202047981 */ /* 0x000f22000c1e1900 */
[----:B------:R-:W-:Y:S01]  /*04a0*/  IABS R21, UR7 ;  /* 0x0000000700157c13 */ /* 0x000fe20008000000 */
[----:B------:R-:W4:Y:S01]  /*04b0*/  LDCU UR14, c[0x0][0x3c0] ;  /* 0x00007800ff0e77ac */ /* 0x000f220008000800 */
[----:B------:R-:W5:Y:S01]  /*04c0*/  LDC R23, c[0x0][0x39c] ;  /* 0x0000e700ff177b82 */ /* 0x000f620000000800 */
[----:B------:R0:W4:Y:S01]  /*04d0*/  LDG.E R0, desc[UR18][R2.64+0x8] ;  /* 0x0000081202007981 */ /* 0x000122000c1e1900 */
[----:B-1----:R-:W-:Y:S01]  /*04e0*/  IABS R11, R10 ;  /* 0x0000000a000b7213 */ /* 0x002fe20000000000 */
[----:B------:R-:W1:Y:S01]  /*04f0*/  LDCU UR5, c[0x0][0x3c0] ;  /* 0x00007800ff0577ac */ /* 0x000e620008000800 */
[----:B--2---:R-:W-:-:S02]  /*0500*/  IABS R16, R14 ;  /* 0x0000000e00107213 */ /* 0x004fc40000000000 */
[----:B------:R-:W2:Y:S01]  /*0510*/  I2F.RP R15, R11 ;  /* 0x0000000b000f7306 */ /* 0x000ea20000209400 */
[----:B---3--:R-:W-:-:S07]  /*0520*/  IABS R12, R9 ;  /* 0x00000009000c7213 */ /* 0x008fce0000000000 */
[----:B------:R-:W3:Y:S01]  /*0530*/  I2F.RP R13, R16 ;  /* 0x00000010000d7306 */ /* 0x000ee20000209400 */
[----:B0-----:R-:W-:-:S07]  /*0540*/  VIADD R22, R22, UR7 ;  /* 0x0000000716167c36 */ /* 0x001fce0008000000 */
[----:B--2---:R-:W0:Y:S08]  /*0550*/  MUFU.RCP R15, R15 ;  /* 0x0000000f000f7308 */ /* 0x004e300000001000 */
[----:B---3--:R-:W2:Y:S08]  /*0560*/  MUFU.RCP R13, R13 ;  /* 0x0000000d000d7308 */ /* 0x008eb00000001000 */
[----:B------:R-:W-:Y:S01]  /*0570*/  I2F.RP R17, R12 ;  /* 0x0000000c00117306 */ /* 0x000fe20000209400 */
[----:B0-----:R-:W-:-:S07]  /*0580*/  VIADD R18, R15, 0xffffffe ;  /* 0x0ffffffe0f127836 */ /* 0x001fce0000000000 */
[----:B------:R0:W3:Y:S01]  /*0590*/  F2I.FTZ.U32.TRUNC.NTZ R19, R18 ;  /* 0x0000001200137305 */ /* 0x0000e2000021f000 */
[----:B--2---:R-:W-:-:S07]  /*05a0*/  IADD3 R2, PT, PT, R13, 0xffffffe, RZ ;  /* 0x0ffffffe0d027810 */ /* 0x004fce0007ffe0ff */
[----:B------:R2:W1:Y:S01]  /*05b0*/  F2I.FTZ.U32.TRUNC.NTZ R3, R2 ;  /* 0x0000000200037305 */ /* 0x000462000021f000 */
[----:B0-----:R-:W-:Y:S02]  /*05c0*/  IMAD.MOV.U32 R18, RZ, RZ, RZ ;  /* 0x000000ffff127224 */ /* 0x001fe400078e00ff */
[----:B---3--:R-:W-:-:S05]  /*05d0*/  IMAD.MOV R20, RZ, RZ, -R19 ;  /* 0x000000ffff147224 */ /* 0x008fca00078e0a13 */
[----:B------:R-:W0:Y:S01]  /*05e0*/  MUFU.RCP R17, R17 ;  /* 0x0000001100117308 */ /* 0x000e220000001000 */
[----:B--2---:R-:W-:Y:S02]  /*05f0*/  IMAD.MOV.U32 R2, RZ, RZ, RZ ;  /* 0x000000ffff027224 */ /* 0x004fe400078e00ff */
[----:B------:R-:W-:Y:S02]  /*0600*/  IMAD R13, R20, R11, RZ ;  /* 0x0000000b140d7224 */ /* 0x000fe400078e02ff */
[----:B-1----:R-:W-:Y:S02]  /*0610*/  IMAD.MOV R15, RZ, RZ, -R3 ;  /* 0x000000ffff0f7224 */ /* 0x002fe400078e0a03 */
[----:B------:R-:W-:-:S04]  /*0620*/  IMAD.HI.U32 R18, R19, R13, R18 ;  /* 0x0000000d13127227 */ /* 0x000fc800078e0012 */
[----:B------:R-:W-:Y:S02]  /*0630*/  IMAD R13, R15, R16, RZ ;  /* 0x000000100f0d7224 */ /* 0x000fe400078e02ff */
[----:B------:R-:W1:Y:S02]  /*0640*/  LDC R15, c[0x0][0x3b0] ;  /* 0x0000ec00ff0f7b82 */ /* 0x000e640000000800 */
[----:B------:R-:W-:-:S04]  /*0650*/  IMAD.HI.U32 R2, R3, R13, R2 ;  /* 0x0000000d03027227 */ /* 0x000fc800078e0002 */
[----:B------:R-:W-:-:S04]  /*0660*/  IMAD.HI.U32 R13, R18, R26, RZ ;  /* 0x0000001a120d7227 */ /* 0x000fc800078e00ff */
[----:B------:R-:W-:Y:S01]  /*0670*/  IMAD.HI.U32 R19, R2, R21, RZ ;  /* 0x0000001502137227 */ /* 0x000fe200078e00ff */
[----:B------:R-:W-:-:S03]  /*0680*/  IADD3 R20, PT, PT, -R13, RZ, RZ ;  /* 0x000000ff0d147210 */ /* 0x000fc60007ffe1ff */
[----:B0-----:R-:W-:Y:S02]  /*0690*/  VIADD R3, R17, 0xffffffe ;  /* 0x0ffffffe11037836 */ /* 0x001fe40000000000 */
[C---:B------:R-:W-:Y:S01]  /*06a0*/  IMAD R26, R11.reuse, R20, R26 ;  /* 0x000000140b1a7224 */ /* 0x040fe200078e021a */
[----:B------:R-:W-:Y:S01]  /*06b0*/  IABS R20, R22 ;  /* 0x0000001600147213 */ /* 0x000fe20000000000 */
[----:B------:R-:W-:Y:S02]  /*06c0*/  IMAD.MOV R17, RZ, RZ, -R19 ;  /* 0x000000ffff117224 */ /* 0x000fe400078e0a13 */
[----:B------:R-:W0:Y:S01]  /*06d0*/  F2I.FTZ.U32.TRUNC.NTZ R3, R3 ;  /* 0x0000000300037305 */ /* 0x000e22000021f000 */
[----:B------:R-:W-:Y:S01]  /*06e0*/  ISETP.GT.U32.AND P3, PT, R11, R26, PT ;  /* 0x0000001a0b00720c */ /* 0x000fe20003f64070 */
[----:B------:R-:W-:Y:S02]  /*06f0*/  IMAD R17, R16, R17, R21 ;  /* 0x0000001110117224 */ /* 0x000fe400078e0215 */
[----:B------:R-:W-:Y:S01]  /*0700*/  IMAD.MOV.U32 R21, RZ, RZ, R20 ;  /* 0x000000ffff157224 */ /* 0x000fe200078e0014 */
[----:B-1----:R-:W-:-:S02]  /*0710*/  IABS R24, R15 ;  /* 0x0000000f00187213 */ /* 0x002fc40000000000 */
[----:B------:R-:W-:Y:S01]  /*0720*/  ISETP.GT.U32.AND P4, PT, R16, R17, PT ;  /* 0x000000111000720c */ /* 0x000fe20003f84070 */
[----:B------:R-:W-:-:S04]  /*0730*/  IMAD.HI.U32 R20, R2, R21, RZ ;  /* 0x0000001502147227 */ /* 0x000fc800078e00ff */
[----:B------:R-:W-:Y:S02]  /*0740*/  IMAD.MOV R2, RZ, RZ, -R20 ;  /* 0x000000ffff027224 */ /* 0x000fe400078e0a14 */
[----:B------:R-:W-:Y:S01]  /*0750*/  @!P3 IMAD.IADD R26, R26, 0x1, -R11 ;  /* 0x000000011a1ab824 */ /* 0x000fe200078e0a0b */
[----:B0-----:R-:W-:Y:S01]  /*0760*/  IADD3 R25, PT, PT, RZ, -R3, RZ ;  /* 0x80000003ff197210 */ /* 0x001fe20007ffe0ff */
[----:B------:R-:W-:Y:S02]  /*0770*/  IMAD R21, R24, R2, R21 ;  /* 0x0000000218157224 */ /* 0x000fe400078e0215 */
[----:B------:R-:W-:Y:S01]  /*0780*/  IMAD.MOV.U32 R2, RZ, RZ, RZ ;  /* 0x000000ffff027224 */ /* 0x000fe200078e00ff */
[----:B------:R-:W-:Y:S01]  /*0790*/  ISETP.GE.U32.AND P2, PT, R26, R11, PT ;  /* 0x0000000b1a00720c */ /* 0x000fe20003f46070 */
[----:B------:R-:W-:Y:S01]  /*07a0*/  @!P4 IMAD.IADD R17, R17, 0x1, -R16 ;  /* 0x000000011111c824 */ /* 0x000fe200078e0a10 */
[----:B------:R-:W-:Y:S01]  /*07b0*/  ISETP.GT.U32.AND P5, PT, R24, R21, PT ;  /* 0x000000151800720c */ /* 0x000fe20003fa4070 */
[----:B------:R-:W-:Y:S01]  /*07c0*/  IMAD R25, R25, R12, RZ ;  /* 0x0000000c19197224 */ /* 0x000fe200078e02ff */
[----:B-----5:R-:W-:Y:S01]  /*07d0*/  I2FP.F32.S32 R26, UR13 ;  /* 0x0000000d001a7c45 */ /* 0x020fe20008201400 */
[----:B------:R-:W-:Y:S01]  /*07e0*/  @!P4 VIADD R19, R19, 0x1 ;  /* 0x000000011313c836 */ /* 0x000fe20000000000 */
[----:B------:R-:W-:Y:S01]  /*07f0*/  ISETP.GE.U32.AND P6, PT, R17, R16, PT ;  /* 0x000000101100720c */ /* 0x000fe20003fc6070 */
[----:B------:R-:W-:Y:S01]  /*0800*/  IMAD.HI.U32 R2, R3, R25, R2 ;  /* 0x0000001903027227 */ /* 0x000fe200078e0002 */
[----:B------:R-:W0:Y:S01]  /*0810*/  LDC R17, c[0x0][0x3b4] ;  /* 0x0000ed00ff117b82 */ /* 0x000e220000000800 */
[----:B------:R-:W-:-:S02]  /*0820*/  LOP3.LUT R16, R22, R15, RZ, 0x3c, !PT ;  /* 0x0000000f16107212 */ /* 0x000fc400078e3cff */
[----:B------:R-:W-:Y:S01]  /*0830*/  IABS R25, UR8 ;  /* 0x0000000800197c13 */ /* 0x000fe20008000000 */
[----:B------:R-:W-:Y:S01]  /*0840*/  @!P3 VIADD R13, R13, 0x1 ;  /* 0x000000010d0db836 */ /* 0x000fe20000000000 */
[----:B------:R-:W-:Y:S02]  /*0850*/  LOP3.LUT R15, R10, UR9, RZ, 0x3c, !PT ;  /* 0x000000090a0f7c12 */ /* 0x000fe4000f8e3cff */
[----:B------:R-:W-:Y:S01]  /*0860*/  LOP3.LUT R22, R14, UR7, RZ, 0x3c, !PT ;  /* 0x000000070e167c12 */ /* 0x000fe2000f8e3cff */
[----:B------:R-:W1:Y:S01]  /*0870*/  LDC R3, c[0x0][0x3a0] ;  /* 0x0000e800ff037b82 */ /* 0x000e620000000800 */
[----:B------:R-:W-:Y:S01]  /*0880*/  ISETP.GE.AND P1, PT, R15, RZ, PT ;  /* 0x000000ff0f00720c */ /* 0x000fe20003f26270 */
[----:B------:R-:W-:Y:S01]  /*0890*/  IMAD.HI.U32 R15, R2, R25, RZ ;  /* 0x00000019020f7227 */ /* 0x000fe200078e00ff */
[-C--:B------:R-:W-:Y:S02]  /*08a0*/  @!P5 IADD3 R21, PT, PT, R21, -R24.reuse, RZ ;  /* 0x800000181515d210 */ /* 0x080fe40007ffe0ff */
[----:B------:R-:W-:Y:S01]  /*08b0*/  ISETP.GE.AND P0, PT, R22, RZ, PT ;  /* 0x000000ff1600720c */ /* 0x000fe20003f06270 */
[----:B------:R-:W-:Y:S01]  /*08c0*/  VIADD R22, R23, UR8 ;  /* 0x0000000817167c36 */ /* 0x000fe20008000000 */
[----:B------:R-:W-:Y:S01]  /*08d0*/  ISETP.GE.U32.AND P4, PT, R21, R24, PT ;  /* 0x000000181500720c */ /* 0x000fe20003f86070 */
[----:B------:R-:W-:Y:S01]  /*08e0*/  IMAD.MOV R21, RZ, RZ, -R15 ;  /* 0x000000ffff157224 */ /* 0x000fe200078e0a0f */
[----:B------:R-:W-:Y:S01]  /*08f0*/  @P2 IADD3 R13, PT, PT, R13, 0x1, RZ ;  /* 0x000000010d0d2810 */ /* 0x000fe20007ffe0ff */
[----:B------:R-:W-:Y:S01]  /*0900*/  @P6 VIADD R19, R19, 0x1 ;  /* 0x0000000113136836 */ /* 0x000fe20000000000 */
[----:B------:R-:W-:Y:S01]  /*0910*/  ISETP.GE.AND P6, PT, R16, RZ, PT ;  /* 0x000000ff1000720c */ /* 0x000fe20003fc6270 */
[----:B------:R-:W-:Y:S01]  /*0920*/  IMAD R21, R12, R21, R25 ;  /* 0x000000150c157224 */ /* 0x000fe200078e0219 */
[----:B------:R-:W-:Y:S01]  /*0930*/  IABS R25, R22 ;  /* 0x0000001600197213 */ /* 0x000fe20000000000 */
[----:B------:R-:W-:Y:S01]  /*0940*/  @!P5 VIADD R20, R20, 0x1 ;  /* 0x000000011414d836 */ /* 0x000fe20000000000 */
[----:B------:R-:W-:Y:S01]  /*0950*/  ISETP.NE.AND P2, PT, R10, RZ, PT ;  /* 0x000000ff0a00720c */ /* 0x000fe20003f45270 */
[----:B------:R-:W-:Y:S01]  /*0960*/  @!P1 IMAD.MOV R13, RZ, RZ, -R13 ;  /* 0x000000ffff0d9224 */ /* 0x000fe200078e0a0d */
[----:B------:R-:W-:Y:S01]  /*0970*/  ISETP.GT.U32.AND P5, PT, R12, R21, PT ;  /* 0x000000150c00720c */ /* 0x000fe20003fa4070 */
[----:B------:R-:W-:Y:S01]  /*0980*/  IMAD.HI.U32 R2, R2, R25, RZ ;  /* 0x0000001902027227 */ /* 0x000fe200078e00ff */
[----:B0-----:R-:W-:-:S02]  /*0990*/  IABS R16, R17 ;  /* 0x0000001100107213 */ /* 0x001fc40000000000 */
[----:B------:R-:W-:Y:S01]  /*09a0*/  @!P0 IADD3 R19, PT, PT, -R19, RZ, RZ ;  /* 0x000000ff13138210 */ /* 0x000fe20007ffe1ff */
[----:B------:R-:W-:Y:S01]  /*09b0*/  IMAD.MOV R24, RZ, RZ, -R2 ;  /* 0x000000ffff187224 */ /* 0x000fe200078e0a02 */
[----:B------:R-:W-:Y:S01]  /*09c0*/  LOP3.LUT R17, R22, R17, RZ, 0x3c, !PT ;  /* 0x0000001116117212 */ /* 0x000fe200078e3cff */
[----:B------:R-:W-:Y:S01]  /*09d0*/  @P4 VIADD R20, R20, 0x1 ;  /* 0x0000000114144836 */ /* 0x000fe20000000000 */
[----:B------:R-:W-:Y:S01]  /*09e0*/  ISETP.NE.AND P4, PT, R14, RZ, PT ;  /* 0x000000ff0e00720c */ /* 0x000fe20003f85270 */
[C---:B------:R-:W-:Y:S01]  /*09f0*/  IMAD R25, R16.reuse, R24, R25 ;  /* 0x0000001810197224 */ /* 0x040fe200078e0219 */
[----:B------:R-:W-:Y:S01]  /*0a00*/  LOP3.LUT R14, RZ, R14, RZ, 0x33, !PT ;  /* 0x0000000eff0e7212 */ /* 0x000fe200078e33ff */
[----:B------:R-:W-:Y:S01]  /*0a10*/  @!P6 IMAD.MOV R20, RZ, RZ, -R20 ;  /* 0x000000ffff14e224 */ /* 0x000fe200078e0a14 */
[----:B-1----:R-:W-:Y:S01]  /*0a20*/  IADD3 R3, PT, PT, R3, UR9, RZ ;  /* 0x0000000903037c10 */ /* 0x002fe2000fffe0ff */
[----:B------:R-:W-:Y:S01]  /*0a30*/  @!P5 IMAD.IADD R21, R21, 0x1, -R12 ;  /* 0x000000011515d824 */ /* 0x000fe200078e0a0c */
[----:B------:R-:W-:-:S02]  /*0a40*/  ISETP.GT.U32.AND P0, PT, R16, R25, PT ;  /* 0x000000191000720c */ /* 0x000fc40003f04070 */
[C---:B------:R-:W-:Y:S02]  /*0a50*/  SEL R19, R14.reuse, R19, !P4 ;  /* 0x000000130e137207 */ /* 0x040fe40006000000 */
[----:B------:R-:W-:Y:S02]  /*0a60*/  IABS R23, R3 ;  /* 0x0000000300177213 */ /* 0x000fe40000000000 */
[----:B------:R-:W-:Y:S02]  /*0a70*/  SEL R14, R14, R20, !P4 ;  /* 0x000000140e0e7207 */ /* 0x000fe40006000000 */
[----:B------:R-:W-:Y:S01]  /*0a80*/  ISETP.GE.U32.AND P6, PT, R21, R12, PT ;  /* 0x0000000c1500720c */ /* 0x000fe20003fc6070 */
[----:B------:R-:W-:Y:S01]  /*0a90*/  IMAD.HI.U32 R18, R18, R23, RZ ;  /* 0x0000001712127227 */ /* 0x000fe200078e00ff */
[----:B------:R-:W-:Y:S02]  /*0aa0*/  LOP3.LUT R20, R9, UR8, RZ, 0x3c, !PT ;  /* 0x0000000809147c12 */ /* 0x000fe4000f8e3cff */
[----:B------:R-:W-:Y:S01]  /*0ab0*/  @!P5 IADD3 R15, PT, PT, R15, 0x1, RZ ;  /* 0x000000010f0fd810 */ /* 0x000fe20007ffe0ff */
[----:B------:R-:W-:Y:S01]  /*0ac0*/  IMAD.MOV R24, RZ, RZ, -R18 ;  /* 0x000000ffff187224 */ /* 0x000fe200078e0a12 */
[----:B------:R-:W-:Y:S01]  /*0ad0*/  ISETP.GE.AND P4, PT, R20, RZ, PT ;  /* 0x000000ff1400720c */ /* 0x000fe20003f86270 */
[----:B------:R-:W-:Y:S01]  /*0ae0*/  @!P0 IMAD.IADD R25, R25, 0x1, -R16 ;  /* 0x0000000119198824 */ /* 0x000fe200078e0a10 */
[----:B------:R-:W0:Y:S01]  /*0af0*/  LDC R20, c[0x0][0x3b8] ;  /* 0x0000ee00ff147b82 */ /* 0x000e220000000800 */
[----:B------:R-:W-:Y:S01]  /*0b00*/  IMAD R24, R11, R24, R23 ;  /* 0x000000180b187224 */ /* 0x000fe200078e0217 */
[----:B------:R-:W-:Y:S01]  /*0b10*/  I2FP.F32.S32 R21, UR12 ;  /* 0x0000000c00157c45 */ /* 0x000fe20008201400 */
[----:B------:R-:W1:Y:S01]  /*0b20*/  LDCU UR12, c[0x0][0x3a0] ;  /* 0x00007400ff0c77ac */ /* 0x000e620008000800 */
[----:B------:R-:W-:Y:S01]  /*0b30*/  @!P0 VIADD R2, R2, 0x1 ;  /* 0x0000000102028836 */ /* 0x000fe20000000000 */
[----:B------:R-:W-:Y:S01]  /*0b40*/  LOP3.LUT R10, RZ, R10, RZ, 0x33, !PT ;  /* 0x0000000aff0a7212 */ /* 0x000fe200078e33ff */
[----:B------:R-:W-:Y:S01]  /*0b50*/  @P6 VIADD R15, R15, 0x1 ;  /* 0x000000010f0f6836 */ /* 0x000fe20000000000 */
[----:B------:R-:W-:-:S02]  /*0b60*/  ISETP.GE.U32.AND P6, PT, R25, R16, PT ;  /* 0x000000101900720c */ /* 0x000fc40003fc6070 */
[----:B------:R-:W-:Y:S01]  /*0b70*/  ISETP.GT.U32.AND P5, PT, R11, R24, PT ;  /* 0x000000180b00720c */ /* 0x000fe20003fa4070 */
[----:B------:R-:W-:-:S04]  /*0b80*/  IMAD.MOV.U32 R16, RZ, RZ, R15 ;  /* 0x000000ffff107224 */ /* 0x000fc800078e000f */
[----:B------:R-:W-:Y:S01]  /*0b90*/  @!P4 IMAD.MOV R16, RZ, RZ, -R16 ;  /* 0x000000ffff10c224 */ /* 0x000fe200078e0a10 */
[----:B------:R-:W-:-:S05]  /*0ba0*/  ISETP.GE.AND P4, PT, R17, RZ, PT ;  /* 0x000000ff1100720c */ /* 0x000fca0003f86270 */
[----:B------:R-:W-:Y:S01]  /*0bb0*/  @P6 VIADD R2, R2, 0x1 ;  /* 0x0000000102026836 */ /* 0x000fe20000000000 */
[----:B------:R-:W-:Y:S01]  /*0bc0*/  ISETP.NE.AND P6, PT, R9, RZ, PT ;  /* 0x000000ff0900720c */ /* 0x000fe20003fc5270 */
[----:B------:R-:W-:Y:S01]  /*0bd0*/  @!P5 VIADD R18, R18, 0x1 ;  /* 0x000000011212d836 */ /* 0x000fe20000000000 */
[-C--:B------:R-:W-:Y:S02]  /*0be0*/  @!P5 IADD3 R24, PT, PT, R24, -R11.reuse, RZ ;  /* 0x8000000b1818d210 */ /* 0x080fe40007ffe0ff */
[----:B0-----:R-:W-:Y:S02]  /*0bf0*/  LOP3.LUT R23, R3, R20, RZ, 0x3c, !PT ;  /* 0x0000001403177212 */ /* 0x001fe400078e3cff */
[----:B------:R-:W-:Y:S02]  /*0c00*/  MOV R20, R2 ;  /* 0x0000000200147202 */ /* 0x000fe40000000f00 */
[----:B------:R-:W-:Y:S02]  /*0c10*/  ISETP.GE.U32.AND P0, PT, R24, R11, PT ;  /* 0x0000000b1800720c */ /* 0x000fe40003f06070 */
[----:B-1----:R-:W-:Y:S01]  /*0c20*/  I2FP.F32.S32 R3, UR12 ;  /* 0x0000000c00037c45 */ /* 0x002fe20008201400 */
[----:B------:R-:W-:Y:S01]  /*0c30*/  @!P4 IMAD.MOV R20, RZ, RZ, -R20 ;  /* 0x000000ffff14c224 */ /* 0x000fe200078e0a14 */
[----:B------:R-:W-:-:S02]  /*0c40*/  LOP3.LUT R9, RZ, R9, RZ, 0x33, !PT ;  /* 0x00000009ff097212 */ /* 0x000fc400078e33ff */
[----:B------:R-:W-:Y:S02]  /*0c50*/  ISETP.GE.AND P4, PT, R23, RZ, PT ;  /* 0x000000ff1700720c */ /* 0x000fe40003f86270 */
[C---:B------:R-:W-:Y:S02]  /*0c60*/  SEL R16, R9.reuse, R16, !P6 ;  /* 0x0000001009107207 */ /* 0x040fe40007000000 */
[----:B------:R-:W-:-:S03]  /*0c70*/  SEL R9, R9, R20, !P6 ;  /* 0x0000001409097207 */ /* 0x000fc60007000000 */
[----:B------:R-:W-:-:S06]  /*0c80*/  @P0 VIADD R18, R18, 0x1 ;  /* 0x0000000112120836 */ /* 0x000fcc0000000000 */
[----:B------:R-:W-:Y:S01]  /*0c90*/  @!P4 IADD3 R18, PT, PT, -R18, RZ, RZ ;  /* 0x000000ff1212c210 */ /* 0x000fe20007ffe1ff */
[C---:B----4-:R-:W-:Y:S01]  /*0ca0*/  FADD R22, R5.reuse, UR14 ;  /* 0x0000000e05167e21 */ /* 0x050fe20008000000 */
[----:B------:R-:W-:-:S03]  /*0cb0*/  FADD R12, R5, -UR5 ;  /* 0x80000005050c7e21 */ /* 0x000fc60008000000 */
[C---:B------:R-:W-:Y:S01]  /*0cc0*/  FMUL R22, R21.reuse, R22 ;  /* 0x0000001615167220 */ /* 0x040fe20000400000 */
[----:B------:R-:W-:Y:S01]  /*0cd0*/  FMUL R12, R21, R12 ;  /* 0x0000000c150c7220 */ /* 0x000fe20000400000 */
[C---:B------:R-:W-:Y:S01]  /*0ce0*/  FADD R17, R4.reuse, UR14 ;  /* 0x0000000e04117e21 */ /* 0x040fe20008000000 */
[----:B------:R-:W-:Y:S01]  /*0cf0*/  FADD R21, R4, -UR5 ;  /* 0x8000000504157e21 */ /* 0x000fe20008000000 */
[----:B------:R0:W1:Y:S01]  /*0d00*/  F2I.TRUNC.NTZ R15, R22 ;  /* 0x00000016000f7305 */ /* 0x000062000020f100 */
[C---:B------:R-:W-:Y:S01]  /*0d10*/  FADD R24, R0.reuse, UR14 ;  /* 0x0000000e00187e21 */ /* 0x040fe20008000000 */
[----:B------:R-:W-:Y:S01]  /*0d20*/  FADD R20, R0, -UR5 ;  /* 0x8000000500147e21 */ /* 0x000fe20008000000 */
[----:B------:R-:W-:-:S03]  /*0d30*/  FMUL R21, R26, R21 ;  /* 0x000000151a157220 */ /* 0x000fc60000400000 */
[----:B------:R-:W-:Y:S02]  /*0d40*/  FMUL R20, R20, R3 ;  /* 0x0000000314147220 */ /* 0x000fe40000400000 */
[----:B------:R-:W2:Y:S01]  /*0d50*/  F2I.TRUNC.NTZ R12, R12 ;  /* 0x0000000c000c7305 */ /* 0x000ea2000020f100 */
[----:B0-----:R-:W-:Y:S01]  /*0d60*/  FMUL R22, R26, R17 ;  /* 0x000000111a167220 */ /* 0x001fe20000400000 */
[----:B------:R-:W-:Y:S01]  /*0d70*/  FMUL R17, R3, R24 ;  /* 0x0000001803117220 */ /* 0x000fe20000400000 */
[----:B-1----:R-:W-:-:S05]  /*0d80*/  VIADD R15, R15, 0x1 ;  /* 0x000000010f0f7836 */ /* 0x002fca0000000000 */
[----:B------:R-:W0:Y:S01]  /*0d90*/  F2I.TRUNC.NTZ R2, R22 ;  /* 0x0000001600027305 */ /* 0x000e22000020f100 */
[----:B------:R-:W-:Y:S02]  /*0da0*/  VIMNMX R14, PT, PT, R15, R14, PT ;  /* 0x0000000e0f0e7248 */ /* 0x000fe40003fe0100 */
[----:B--2---:R-:W-:-:S05]  /*0db0*/  VIMNMX R19, PT, PT, R12, R19, !PT ;  /* 0x000000130c137248 */ /* 0x004fca0007fe0100 */
[----:B------:R-:W1:Y:S01]  /*0dc0*/  F2I.TRUNC.NTZ R17, R17 ;  /* 0x0000001100117305 */ /* 0x000e62000020f100 */
[C---:B------:R-:W-:Y:S02]  /*0dd0*/  SEL R12, R10.reuse, R13, !P2 ;  /* 0x0000000d0a0c7207 */ /* 0x040fe40005000000 */
[----:B------:R-:W-:Y:S02]  /*0de0*/  ISETP.GE.AND P0, PT, R19, R14, PT ;  /* 0x0000000e1300720c */ /* 0x000fe40003f06270 */
[----:B------:R-:W-:Y:S01]  /*0df0*/  SEL R13, R10, R18, !P2 ;  /* 0x000000120a0d7207 */ /* 0x000fe20005000000 */
[----:B0-----:R-:W-:Y:S02]  /*0e00*/  VIADD R2, R2, 0x1 ;  /* 0x0000000102027836 */ /* 0x001fe40000000000 */
[----:B------:R-:W0:Y:S03]  /*0e10*/  F2I.TRUNC.NTZ R11, R21 ;  /* 0x00000015000b7305 */ /* 0x000e26000020f100 */
[----:B------:R-:W-:Y:S01]  /*0e20*/  VIMNMX R10, PT, PT, R2, R9, PT ;  /* 0x00000009020a7248 */ /* 0x000fe20003fe0100 */
[----:B-1----:R-:W-:-:S04]  /*0e30*/  VIADD R18, R17, 0x1 ;  /* 0x0000000111127836 */ /* 0x002fc80000000000 */
[----:B------:R-:W1:Y:S01]  /*0e40*/  F2I.TRUNC.NTZ R3, R20 ;  /* 0x0000001400037305 */ /* 0x000e62000020f100 */
[----:B------:R-:W-:Y:S02]  /*0e50*/  VIMNMX R13, PT, PT, R18, R13, PT ;  /* 0x0000000d120d7248 */ /* 0x000fe40003fe0100 */
[----:B0-----:R-:W-:Y:S02]  /*0e60*/  VIMNMX R11, PT, PT, R11, R16, !PT ;  /* 0x000000100b0b7248 */ /* 0x001fe40007fe0100 */
[----:B-1----:R-:W-:Y:S01]  /*0e70*/  VIMNMX R12, PT, PT, R3, R12, !PT ;  /* 0x0000000c030c7248 */ /* 0x002fe20007fe0100 */
[----:B------:R-:W-:Y:S06]  /*0e80*/  @P0 BRA `(.L_x_1) ;  /* 0x0000000400280947 */ /* 0x000fec0003800000 */
[----:B------:R-:W0:Y:S01]  /*0e90*/  LDCU.64 UR12, c[0x0][0x3c8] ;  /* 0x00007900ff0c77ac */ /* 0x000e220008000a00 */
[----:B------:R-:W-:Y:S01]  /*0ea0*/  IMAD.U32 R3, RZ, RZ, UR4 ;  /* 0x00000004ff037e24 */ /* 0x000fe2000f8e00ff */
[----:B------:R-:W-:-:S04]  /*0eb0*/  IADD3 R8, P0, PT, R8, UR4, RZ ;  /* 0x0000000408087c10 */ /* 0x000fc8000ff1e0ff */
[----:B------:R-:W-:Y:S02]  /*0ec0*/  LEA.HI.X.SX32 R3, R3, RZ, 0x1, P0 ;  /* 0x000000ff03037211 */ /* 0x000fe400000f0eff */
[----:B0-----:R-:W-:-:S04]  /*0ed0*/  LEA R2, P1, R8, UR12, 0x2 ;  /* 0x0000000c08027c11 */ /* 0x001fc8000f8210ff */
[----:B------:R-:W-:-:S09]  /*0ee0*/  LEA.HI.X R3, R8, UR13, R3, 0x2, P1 ;  /* 0x0000000d08037c11 */ /* 0x000fd200088f1403 */
.L_x_13:
[----:B------:R-:W-:Y:S01]  /*0ef0*/  ISETP.GE.AND P0, PT, R11, R10, PT ;  /* 0x0000000a0b00720c */ /* 0x000fe20003f06270 */
[----:B------:R-:W-:-:S12]  /*0f00*/  BSSY.RECONVERGENT B1, `(.L_x_2) ;  /* 0x000003f000017945 */ /* 0x000fd80003800200 */
[----:B0-----:R-:W-:Y:S05]  /*0f10*/  @P0 BRA `(.L_x_3) ;  /* 0x0000000000f40947 */ /* 0x001fea0003800000 */
[----:B------:R-:W0:Y:S01]  /*0f20*/  LDCU UR5, c[0x0][0x39c] ;  /* 0x00007380ff0577ac */ /* 0x000e220008000800 */
[----:B------:R-:W-:Y:S01]  /*0f30*/  IMAD.MOV.U32 R21, RZ, RZ, R11 ;  /* 0x000000ffff157224 */ /* 0x000fe200078e000b */
[----:B0-----:R-:W-:-:S05]  /*0f40*/  MOV R22, UR5 ;  /* 0x0000000500167c02 */ /* 0x001fca0008000f00 */
[----:B------:R-:W-:-:S07]  /*0f50*/  IMAD R22, R22, UR10, RZ ;  /* 0x0000000a16167c24 */ /* 0x000fce000f8e02ff */
.L_x_12:
[----:B------:R-:W-:Y:S01]  /*0f60*/  ISETP.GE.AND P0, PT, R12, R13, PT ;  /* 0x0000000d0c00720c */ /* 0x000fe20003f06270 */
[----:B------:R-:W-:-:S12]  /*0f70*/  BSSY.RECONVERGENT B2, `(.L_x_4) ;  /* 0x0000034000027945 */ /* 0x000fd80003800200 */
[----:B0-----:R-:W-:Y:S05]  /*0f80*/  @P0 BRA `(.L_x_5) ;  /* 0x0000000000c80947 */ /* 0x001fea0003800000 */
[----:B------:R-:W-:Y:S02]  /*0f90*/  IMAD R8, R22, R19, RZ ;  /* 0x0000001316087224 */ /* 0x000fe400078e02ff */
[----:B------:R-:W-:Y:S02]  /*0fa0*/  IMAD.U32 R16, RZ, RZ, UR11 ;  /* 0x0000000bff107e24 */ /* 0x000fe4000f8e00ff */
[----:B------:R-:W-:Y:S01]  /*0fb0*/  IMAD.MOV.U32 R18, RZ, RZ, R12 ;  /* 0x000000ffff127224 */ /* 0x000fe200078e000c */
[----:B------:R-:W-:Y:S02]  /*0fc0*/  IADD3 R20, P0, PT, R8, UR11, RZ ;  /* 0x0000000b08147c10 */ /* 0x000fe4000ff1e0ff */
[----:B------:R-:W-:-:S04]  /*0fd0*/  SHF.R.S32.HI R17, RZ, 0x1f, R8 ;  /* 0x0000001fff117819 */ /* 0x000fc80000011408 */
[----:B------:R-:W-:-:S07]  /*0fe0*/  LEA.HI.X.SX32 R17, R16, R17, 0x1, P0 ;  /* 0x0000001110117211 */ /* 0x000fce00000f0eff */
.L_x_11:
[----:B0-----:R-:W0:Y:S01]  /*0ff0*/  LDCU UR5, c[0x0][0x3a4] ;  /* 0x00007480ff0577ac */ /* 0x001e220008000800 */
[----:B------:R-:W-:Y:S01]  /*1000*/  IMAD R8, R21, UR10, RZ ;  /* 0x0000000a15087c24 */ /* 0x000fe2000f8e02ff */
[----:B------:R-:W-:Y:S01]  /*1010*/  BSSY.RECONVERGENT B3, `(.L_x_6) ;  /* 0x0000028000037945 */ /* 0x000fe20003800200 */
[----:B------:R-:W-:Y:S02]  /*1020*/  IMAD.MOV.U32 R15, RZ, RZ, RZ ;  /* 0x000000ffff0f7224 */ /* 0x000fe400078e00ff */
[----:B------:R-:W-:Y:S01]  /*1030*/  IMAD.U32 R24, RZ, RZ, UR17 ;  /* 0x00000011ff187e24 */ /* 0x000fe2000f8e00ff */
[----:B------:R-:W-:-:S04]  /*1040*/  IADD3 R16, P2, PT, R8, R20, RZ ;  /* 0x0000001408107210 */ /* 0x000fc80007f5e0ff */
[----:B------:R-:W-:Y:S01]  /*1050*/  LEA.HI.X.SX32 R8, R8, R17, 0x1, P2 ;  /* 0x0000001108087211 */ /* 0x000fe200010f0eff */
[C---:B0-----:R-:W-:Y:S01]  /*1060*/  IMAD R23, R18.reuse, UR5, RZ ;  /* 0x0000000512177c24 */ /* 0x041fe2000f8e02ff */
[----:B------:R-:W-:-:S04]  /*1070*/  IADD3 R18, PT, PT, R18, 0x1, RZ ;  /* 0x0000000112127810 */ /* 0x000fc80007ffe0ff */
[C---:B------:R-:W-:Y:S02]  /*1080*/  IADD3 R16, P1, PT, R23.reuse, R16, RZ ;  /* 0x0000001017107210 */ /* 0x040fe40007f3e0ff */
[----:B------:R-:W-:Y:S02]  /*1090*/  ISETP.NE.AND P0, PT, R18, R13, PT ;  /* 0x0000000d1200720c */ /* 0x000fe40003f05270 */
[----:B------:R-:W-:-:S11]  /*10a0*/  LEA.HI.X.SX32 R23, R23, R8, 0x1, P1 ;  /* 0x0000000817177211 */ /* 0x000fd600008f0eff */
.L_x_10:
[----:B0-----:R-:W0:Y:S01]  /*10b0*/  LDCU.64 UR12, c[0x0][0x390] ;  /* 0x00007200ff0c77ac */ /* 0x001e220008000a00 */
[----:B------:R-:W-:-:S05]  /*10c0*/  IADD3 R9, P1, PT, R15, R16, RZ ;  /* 0x000000100f097210 */ /* 0x000fca0007f3e0ff */
[----:B------:R-:W-:Y:S01]  /*10d0*/  IMAD.X R26, RZ, RZ, R23, P1 ;  /* 0x000000ffff1a7224 */ /* 0x000fe200008e0617 */
[----:B0-----:R-:W-:-:S04]  /*10e0*/  LEA R8, P1, R9, UR12, 0x2 ;  /* 0x0000000c09087c11 */ /* 0x001fc8000f8210ff */
[----:B------:R-:W-:-:S05]  /*10f0*/  LEA.HI.X R9, R9, UR13, R26, 0x2, P1 ;  /* 0x0000000d09097c11 */ /* 0x000fca00088f141a */
[----:B------:R-:W2:Y:S02]  /*1100*/  LDG.E R25, desc[UR18][R8.64] ;  /* 0x0000001208197981 */ /* 0x000ea4000c1e1900 */
[----:B--2---:R-:W-:-:S13]  /*1110*/  ISETP.NE.AND P1, PT, R25, -0x1, PT ;  /* 0xffffffff1900780c */ /* 0x004fda0003f25270 */
[----:B------:R-:W-:Y:S05]  /*1120*/  @!P1 BRA `(.L_x_7) ;  /* 0x0000000000589947 */ /* 0x000fea0003800000 */
[----:B------:R-:W0:Y:S01]  /*1130*/  LDC.64 R8, c[0x0][0x380] ;  /* 0x0000e000ff087b82 */ /* 0x000e220000000a00 */
[----:B------:R-:W-:-:S05]  /*1140*/  IADD3 R25, PT, PT, R25, UR4, RZ ;  /* 0x0000000419197c10 */ /* 0x000fca000fffe0ff */
[----:B0-----:R-:W-:-:S05]  /*1150*/  IMAD.WIDE.U32 R8, R25, 0xc, R8 ;  /* 0x0000000c19087825 */ /* 0x001fca00078e0008 */
[----:B------:R-:W2:Y:S04]  /*1160*/  LDG.E R25, desc[UR18][R8.64+0x4] ;  /* 0x0000041208197981 */ /* 0x000ea8000c1e1900 */
[----:B------:R-:W3:Y:S04]  /*1170*/  LDG.E R26, desc[UR18][R8.64] ;  /* 0x00000012081a7981 */ /* 0x000ee8000c1e1900 */
[----:B------:R-:W4:Y:S01]  /*1180*/  LDG.E R27, desc[UR18][R8.64+0x8] ;  /* 0x00000812081b7981 */ /* 0x000f22000c1e1900 */
[----:B------:R-:W-:Y:S01]  /*1190*/  BSSY.RECONVERGENT B4, `(.L_x_8) ;  /* 0x000000b000047945 */ /* 0x000fe20003800200 */
[----:B--2---:R-:W-:Y:S01]  /*11a0*/  FADD R25, R4, -R25 ;  /* 0x8000001904197221 */ /* 0x004fe20000000000 */
[----:B---3--:R-:W-:-:S03]  /*11b0*/  FADD R26, R5, -R26 ;  /* 0x8000001a051a7221 */ /* 0x008fc60000000000 */
[----:B------:R-:W-:-:S04]  /*11c0*/  FMUL R25, R25, R25 ;  /* 0x0000001919197220 */ /* 0x000fc80000400000 */
[----:B------:R-:W-:Y:S01]  /*11d0*/  FFMA R25, R26, R26, R25 ;  /* 0x0000001a1a197223 */ /* 0x000fe20000000019 */
[----:B----4-:R-:W-:-:S04]  /*11e0*/  FADD R26, R0, -R27 ;  /* 0x8000001b001a7221 */ /* 0x010fc80000000000 */
[----:B------:R-:W-:-:S05]  /*11f0*/  FFMA R25, R26, R26, R25 ;  /* 0x0000001a1a197223 */ /* 0x000fca0000000019 */
[----:B------:R-:W-:-:S13]  /*1200*/  FSETP.GEU.AND P1, PT, R25, R6, PT ;  /* 0x000000061900720b */ /* 0x000fda0003f2e000 */
[----:B------:R-:W-:Y:S05]  /*1210*/  @P1 BRA `(.L_x_9) ;  /* 0x0000000000081947 */ /* 0x000fea0003800000 */
[----:B------:R-:W-:-:S05]  /*1220*/  IMAD.MOV.U32 R9, RZ, RZ, 0x1 ;  /* 0x00000001ff097424 */ /* 0x000fca00078e00ff */
[----:B------:R0:W-:Y:S02]  /*1230*/  REDG.E.ADD.STRONG.GPU desc[UR18][R2.64], R9 ;  /* 0x000000090200798e */ /* 0x0001e4000c12e112 */
.L_x_9:
[----:B------:R-:W-:Y:S05]  /*1240*/  BSYNC.RECONVERGENT B4 ;  /* 0x0000000000047941 */ /* 0x000fea0003800200 */
.L_x_8:
[----:B------:R-:W-:Y:S02]  /*1250*/  VIADD R24, R24, 0x1 ;  /* 0x0000000118187836 */ /* 0x000fe40000000000 */
[----:B------:R-:W-:-:S03]  /*1260*/  VIADD R15, R15, 0x1 ;  /* 0x000000010f0f7836 */ /* 0x000fc60000000000 */
[----:B------:R-:W-:-:S13]  /*1270*/  ISETP.NE.AND P1, PT, R24, RZ, PT ;  /* 0x000000ff1800720c */ /* 0x000fda0003f25270 */
[----:B------:R-:W-:Y:S05]  /*1280*/  @P1 BRA `(.L_x_10) ;  /* 0xfffffffc00881947 */ /* 0x000fea000383ffff */
.L_x_7:
[----:B------:R-:W-:Y:S05]  /*1290*/  BSYNC.RECONVERGENT B3 ;  /* 0x0000000000037941 */ /* 0x000fea0003800200 */
.L_x_6:
[----:B------:R-:W-:Y:S05]  /*12a0*/  @P0 BRA `(.L_x_11) ;  /* 0xfffffffc00500947 */ /* 0x000fea000383ffff */
.L_x_5:
[----:B------:R-:W-:Y:S05]  /*12b0*/  BSYNC.RECONVERGENT B2 ;  /* 0x0000000000027941 */ /* 0x000fea0003800200 */
.L_x_4:
[----:B------:R-:W-:-:S04]  /*12c0*/  IADD3 R21, PT, PT, R21, 0x1, RZ ;  /* 0x0000000115157810 */ /* 0x000fc80007ffe0ff */
[----:B------:R-:W-:-:S13]  /*12d0*/  ISETP.NE.AND P0, PT, R21, R10, PT ;  /* 0x0000000a1500720c */ /* 0x000fda0003f05270 */
[----:B------:R-:W-:Y:S05]  /*12e0*/  @P0 BRA `(.L_x_12) ;  /* 0xfffffffc001c0947 */ /* 0x000fea000383ffff */
.L_x_3:
[----:B------:R-:W-:Y:S05]  /*12f0*/  BSYNC.RECONVERGENT B1 ;  /* 0x0000000000017941 */ /* 0x000fea0003800200 */
.L_x_2:
[----:B------:R-:W-:-:S05]  /*1300*/  VIADD R19, R19, 0x1 ;  /* 0x0000000113137836 */ /* 0x000fca0000000000 */
[----:B------:R-:W-:-:S13]  /*1310*/  ISETP.NE.AND P0, PT, R19, R14, PT ;  /* 0x0000000e1300720c */ /* 0x000fda0003f05270 */
[----:B------:R-:W-:Y:S05]  /*1320*/  @P0 BRA `(.L_x_13) ;  /* 0xfffffff800f00947 */ /* 0x000fea000383ffff */
.L_x_1:
[----:B------:R-:W-:Y:S05]  /*1330*/  BSYNC.RECONVERGENT B0 ;  /* 0x0000000000007941 */ /* 0x000fea0003800200 */
.L_x_0:
[----:B------:R-:W1:Y:S01]  /*1340*/  LDCU UR5, c[0x0][0x360] ;  /* 0x00006c00ff0577ac */ /* 0x000e620008000800 */
[----:B------:R-:W2:Y:S01]  /*1350*/  LDCU UR12, c[0x0][0x3bc] ;  /* 0x00007780ff0c77ac */ /* 0x000ea20008000800 */
[----:B-1----:R-:W-:-:S05]  /*1360*/  VIADD R7, R7, UR5 ;  /* 0x0000000507077c36 */ /* 0x002fca0008000000 */
[----:B--2---:R-:W-:-:S13]  /*1370*/  ISETP.GE.AND P0, PT, R7, UR12, PT ;  /* 0x0000000c07007c0c */ /* 0x004fda000bf06270 */
[----:B------:R-:W-:Y:S05]  /*1380*/  @!P0 BRA `(.L_x_14) ;  /* 0xffffffec00f08947 */ /* 0x000fea000383ffff */
[----:B------:R-:W-:Y:S05]  /*1390*/  EXIT ;  /* 0x000000000000794d */ /* 0x000fea0003800000 */
.L_x_15:
[----:B------:R-:W-:-:S00]  /*13a0*/  BRA `(.L_x_15) ;  /* 0xfffffffc00fc7947 */ /* 0x000fc0000383ffff */
[----:B------:R-:W-:-:S00]  /*13b0*/  NOP ;  /* 0x0000000000007918 */ /* 0x000fc00000000000 */
        /* <DEDUP_REMOVED lines=12> */
.L_x_144:


//--------------------- .text._Z17kernel_assignhashP6float3PjiiiiiiPhf --------------------------
	.section	.text._Z17kernel_assignhashP6float3PjiiiiiiPhf,"ax",@progbits
	.align	128
        .global         _Z17kernel_assignhashP6float3PjiiiiiiPhf
        .type           _Z17kernel_assignhashP6float3PjiiiiiiPhf,@function
        .size           _Z17kernel_assignhashP6float3PjiiiiiiPhf,(.L_x_145 - _Z17kernel_assignhashP6float3PjiiiiiiPhf)
        .other          _Z17kernel_assignhashP6float3PjiiiiiiPhf,@"STO_CUDA_ENTRY STV_DEFAULT"
_Z17kernel_assignhashP6float3PjiiiiiiPhf:
.text._Z17kernel_assignhashP6float3PjiiiiiiPhf:
[----:B------:R-:W-:Y:S01]  /*0000*/  LDC R1, c[0x0][0x37c] ;  /* 0x0000df00ff017b82 */ /* 0x000fe20000000800 */
[----:B------:R-:W0:Y:S07]  /*0010*/  S2R R11, SR_TID.X ;  /* 0x00000000000b7919 */ /* 0x000e2e0000002100 */
[----:B------:R-:W0:Y:S01]  /*0020*/  S2UR UR6, SR_CTAID.X ;  /* 0x00000000000679c3 */ /* 0x000e220000002500 */
[----:B------:R-:W1:Y:S07]  /*0030*/  LDCU.64 UR4, c[0x0][0x390] ;  /* 0x00007200ff0477ac */ /* 0x000e6e0008000a00 */
[----:B------:R-:W0:Y:S01]  /*0040*/  LDC R12, c[0x0][0x360] ;  /* 0x0000d800ff0c7b82 */ /* 0x000e220000000800 */
[----:B-1----:R-:W-:Y:S01]  /*0050*/  UIMAD UR4, UR5, UR4, URZ ;  /* 0x00000004050472a4 */ /* 0x002fe2000f8e02ff */
[----:B0-----:R-:W-:-:S05]  /*0060*/  IMAD R11, R12, UR6, R11 ;  /* 0x000000060c0b7c24 */ /* 0x001fca000f8e020b */
[----:B------:R-:W-:-:S13]  /*0070*/  ISETP.GE.AND P0, PT, R11, UR4, PT ;  /* 0x000000040b007c0c */ /* 0x000fda000bf06270 */
[----:B------:R-:W-:Y:S05]  /*0080*/  @P0 EXIT ;  /* 0x000000000000094d */ /* 0x000fea0003800000 */
[----:B------:R-:W0:Y:S01]  /*0090*/  LDCU.64 UR12, c[0x0][0x398] ;  /* 0x00007300ff0c77ac */ /* 0x000e220008000a00 */
[----:B------:R-:W1:Y:S01]  /*00a0*/  LDCU.64 UR14, c[0x0][0x3a0] ;  /* 0x00007400ff0e77ac */ /* 0x000e620008000a00 */
[----:B------:R-:W2:Y:S01]  /*00b0*/  LDCU UR6, c[0x0][0x370] ;  /* 0x00006e00ff0677ac */ /* 0x000ea20008000800 */
[----:B------:R-:W3:Y:S01]  /*00c0*/  LDCU.64 UR10, c[0x0][0x358] ;  /* 0x00006b00ff0a77ac */ /* 0x000ee20008000a00 */
[----:B0-----:R-:W-:Y:S02]  /*00d0*/  I2FP.F32.S32 R8, UR12 ;  /* 0x0000000c00087c45 */ /* 0x001fe40008201400 */
[----:B------:R-:W-:Y:S01]  /*00e0*/  I2FP.F32.S32 R9, UR13 ;  /* 0x0000000d00097c45 */ /* 0x000fe20008201400 */
[----:B-1----:R-:W-:Y:S02]  /*00f0*/  UIMAD UR5, UR14, UR13, URZ ;  /* 0x0000000d0e0572a4 */ /* 0x002fe4000f8e02ff */
[----:B------:R-:W-:Y:S01]  /*0100*/  I2FP.F32.S32 R10, UR14 ;  /* 0x0000000e000a7c45 */ /* 0x000fe20008201400 */
[----:B------:R-:W-:-:S02]  /*0110*/  UIMAD UR8, UR14, UR15, URZ ;  /* 0x0000000f0e0872a4 */ /* 0x000fc4000f8e02ff */
[----:B------:R-:W-:Y:S01]  /*0120*/  UIMAD UR4, UR12, UR5, URZ ;  /* 0x000000050c0472a4 */ /* 0x000fe2000f8e02ff */
[----:B--2---:R-:W-:Y:S01]  /*0130*/  IMAD R12, R12, UR6, RZ ;  /* 0x000000060c0c7c24 */ /* 0x004fe2000f8e02ff */
[----:B------:R-:W-:Y:S02]  /*0140*/  UIMAD UR5, UR5, UR15, URZ ;  /* 0x0000000f050572a4 */ /* 0x000fe4000f8e02ff */
[----:B---3--:R-:W-:-:S12]  /*0150*/  UIMAD UR4, UR4, UR15, URZ ;  /* 0x0000000f040472a4 */ /* 0x008fd8000f8e02ff */
.L_x_34:
[----:B0-----:R-:W0:Y:S01]  /*0160*/  LDC.64 R4, c[0x0][0x380] ;  /* 0x0000e000ff047b82 */ /* 0x001e220000000a00 */
[----:B------:R-:W1:Y:S01]  /*0170*/  LDCU UR6, c[0x0][0x3b0] ;  /* 0x00007600ff0677ac */ /* 0x000e620008000800 */
[----:B0-----:R-:W-:-:S05]  /*0180*/  IMAD.WIDE R4, R11, 0xc, R4 ;  /* 0x0000000c0b047825 */ /* 0x001fca00078e0204 */
[----:B------:R-:W1:Y:S04]  /*0190*/  LDG.E R0, desc[UR10][R4.64] ;  /* 0x0000000a04007981 */ /* 0x000e68000c1e1900 */
[----:B------:R-:W2:Y:S04]  /*01a0*/  LDG.E R6, desc[UR10][R4.64+0x4] ;  /* 0x0000040a04067981 */ /* 0x000ea8000c1e1900 */
[----:B------:R0:W3:Y:S01]  /*01b0*/  LDG.E R7, desc[UR10][R4.64+0x8] ;  /* 0x0000080a04077981 */ /* 0x0000e2000c1e1900 */
[----:B------:R-:W-:Y:S01]  /*01c0*/  BSSY B0, `(.L_x_16) ;  /* 0x000007e000007945 */ /* 0x000fe20003800000 */
[----:B0-----:R-:W0:Y:S01]  /*01d0*/  LDC R4, c[0x0][0x3a0] ;  /* 0x0000e800ff047b82 */ /* 0x001e220000000800 */
[----:B-1----:R-:W-:-:S04]  /*01e0*/  FADD R3, R0, -UR6 ;  /* 0x8000000600037e21 */ /* 0x002fc80008000000 */
[----:B------:R-:W-:Y:S01]  /*01f0*/  FMUL R13, R8, R3 ;  /* 0x00000003080d7220 */ /* 0x000fe20000400000 */
[----:B------:R-:W-:Y:S01]  /*0200*/  FADD R3, R0, UR6 ;  /* 0x0000000600037e21 */ /* 0x000fe20008000000 */
[C---:B--2---:R-:W-:Y:S01]  /*0210*/  FADD R14, R6.reuse, UR6 ;  /* 0x00000006060e7e21 */ /* 0x044fe20008000000 */
[----:B------:R-:W-:Y:S01]  /*0220*/  FADD R6, R6, -UR6 ;  /* 0x8000000606067e21 */ /* 0x000fe20008000000 */
[C---:B---3--:R-:W-:Y:S01]  /*0230*/  FADD R5, R7.reuse, UR6 ;  /* 0x0000000607057e21 */ /* 0x048fe20008000000 */
[----:B------:R-:W-:Y:S01]  /*0240*/  FMUL R0, R8, R3 ;  /* 0x0000000308007220 */ /* 0x000fe20000400000 */
[----:B------:R-:W1:Y:S01]  /*0250*/  F2I.TRUNC.NTZ R13, R13 ;  /* 0x0000000d000d7305 */ /* 0x000e62000020f100 */
[----:B------:R-:W2:Y:S01]  /*0260*/  LDC.64 R2, c[0x0][0x398] ;  /* 0x0000e600ff027b82 */ /* 0x000ea20000000a00 */
[----:B------:R-:W-:Y:S01]  /*0270*/  FADD R7, R7, -UR6 ;  /* 0x8000000607077e21 */ /* 0x000fe20008000000 */
[C---:B------:R-:W-:Y:S01]  /*0280*/  FMUL R14, R9.reuse, R14 ;  /* 0x0000000e090e7220 */ /* 0x040fe20000400000 */
[----:B------:R-:W-:Y:S01]  /*0290*/  FMUL R6, R9, R6 ;  /* 0x0000000609067220 */ /* 0x000fe20000400000 */
[C---:B------:R-:W-:Y:S01]  /*02a0*/  FMUL R5, R10.reuse, R5 ;  /* 0x000000050a057220 */ /* 0x040fe20000400000 */
[----:B------:R-:W-:-:S02]  /*02b0*/  FMUL R7, R10, R7 ;  /* 0x000000070a077220 */ /* 0x000fc40000400000 */
[----:B------:R-:W2:Y:S01]  /*02c0*/  F2I.TRUNC.NTZ R15, R0 ;  /* 0x00000000000f7305 */ /* 0x000ea2000020f100 */
[----:B-1----:R-:W-:-:S07]  /*02d0*/  VIMNMX R21, PT, PT, RZ, R13, !PT ;  /* 0x0000000dff157248 */ /* 0x002fce0007fe0100 */
[----:B------:R-:W1:Y:S08]  /*02e0*/  F2I.TRUNC.NTZ R14, R14 ;  /* 0x0000000e000e7305 */ /* 0x000e70000020f100 */
[----:B------:R-:W3:Y:S01]  /*02f0*/  F2I.TRUNC.NTZ R6, R6 ;  /* 0x0000000600067305 */ /* 0x000ee2000020f100 */
[----:B--2---:R-:W-:-:S04]  /*0300*/  VIADDMNMX R0, R15, 0x1, R2, PT ;  /* 0x000000010f007846 */ /* 0x004fc80003800102 */
[----:B------:R-:W-:Y:S02]  /*0310*/  ISETP.GE.AND P0, PT, R21, R0, PT ;  /* 0x000000001500720c */ /* 0x000fe40003f06270 */
[----:B-1----:R-:W-:Y:S01]  /*0320*/  VIADDMNMX R24, R14, 0x1, R3, PT ;  /* 0x000000010e187846 */ /* 0x002fe20003800103 */
[----:B------:R-:W0:Y:S01]  /*0330*/  F2I.TRUNC.NTZ R5, R5 ;  /* 0x0000000500057305 */ /* 0x000e22000020f100 */
[----:B---3--:R-:W-:-:S07]  /*0340*/  VIMNMX R23, PT, PT, RZ, R6, !PT ;  /* 0x00000006ff177248 */ /* 0x008fce0007fe0100 */
[----:B------:R-:W1:Y:S01]  /*0350*/  F2I.TRUNC.NTZ R7, R7 ;  /* 0x0000000700077305 */ /* 0x000e62000020f100 */
[----:B0-----:R-:W-:Y:S02]  /*0360*/  VIADDMNMX R25, R5, 0x1, R4, PT ;  /* 0x0000000105197846 */ /* 0x001fe40003800104 */
[----:B-1----:R-:W-:Y:S01]  /*0370*/  VIMNMX R22, PT, PT, RZ, R7, !PT ;  /* 0x00000007ff167248 */ /* 0x002fe20007fe0100 */
[----:B------:R-:W-:Y:S06]  /*0380*/  @P0 BRA `(.L_x_17) ;  /* 0x0000000400840947 */ /* 0x000fec0003800000 */
[----:B------:R-:W0:Y:S01]  /*0390*/  LDC R4, c[0x0][0x390] ;  /* 0x0000e400ff047b82 */ /* 0x000e220000000800 */
[----:B------:R-:W-:Y:S02]  /*03a0*/  IABS R13, R11 ;  /* 0x0000000b000d7213 */ /* 0x000fe40000000000 */
[----:B0-----:R-:W-:-:S04]  /*03b0*/  IABS R6, R4 ;  /* 0x0000000400067213 */ /* 0x001fc80000000000 */
[----:B------:R-:W0:Y:S08]  /*03c0*/  I2F.RP R5, R6 ;  /* 0x0000000600057306 */ /* 0x000e300000209400 */
[----:B0-----:R-:W0:Y:S02]  /*03d0*/  MUFU.RCP R5, R5 ;  /* 0x0000000500057308 */ /* 0x001e240000001000 */
[----:B0-----:R-:W-:-:S06]  /*03e0*/  VIADD R2, R5, 0xffffffe ;  /* 0x0ffffffe05027836 */ /* 0x001fcc0000000000 */
[----:B------:R0:W1:Y:S02]  /*03f0*/  F2I.FTZ.U32.TRUNC.NTZ R3, R2 ;  /* 0x0000000200037305 */ /* 0x000064000021f000 */
[----:B0-----:R-:W-:Y:S02]  /*0400*/  IMAD.MOV.U32 R2, RZ, RZ, RZ ;  /* 0x000000ffff027224 */ /* 0x001fe400078e00ff */
[----:B-1----:R-:W-:-:S04]  /*0410*/  IMAD.MOV R7, RZ, RZ, -R3 ;  /* 0x000000ffff077224 */ /* 0x002fc800078e0a03 */
[----:B------:R-:W-:-:S04]  /*0420*/  IMAD R7, R7, R6, RZ ;  /* 0x0000000607077224 */ /* 0x000fc800078e02ff */
[----:B------:R-:W-:Y:S01]  /*0430*/  IMAD.HI.U32 R3, R3, R7, R2 ;  /* 0x0000000703037227 */ /* 0x000fe200078e0002 */
[----:B------:R-:W-:-:S03]  /*0440*/  LOP3.LUT R2, R11, R4, RZ, 0x3c, !PT ;  /* 0x000000040b027212 */ /* 0x000fc600078e3cff */
[----:B------:R-:W-:Y:S01]  /*0450*/  IMAD.MOV.U32 R7, RZ, RZ, R13 ;  /* 0x000000ffff077224 */ /* 0x000fe200078e000d */
[----:B------:R-:W-:-:S03]  /*0460*/  ISETP.GE.AND P1, PT, R2, RZ, PT ;  /* 0x000000ff0200720c */ /* 0x000fc60003f26270 */
[----:B------:R-:W-:-:S05]  /*0470*/  IMAD.HI.U32 R3, R3, R7, RZ ;  /* 0x0000000703037227 */ /* 0x000fca00078e00ff */
[----:B------:R-:W-:-:S05]  /*0480*/  IADD3 R5, PT, PT, -R3, RZ, RZ ;  /* 0x000000ff03057210 */ /* 0x000fca0007ffe1ff */
[----:B------:R-:W-:-:S05]  /*0490*/  IMAD R5, R6, R5, R7 ;  /* 0x0000000506057224 */ /* 0x000fca00078e0207 */
[----:B------:R-:W-:-:S13]  /*04a0*/  ISETP.GT.U32.AND P2, PT, R6, R5, PT ;  /* 0x000000050600720c */ /* 0x000fda0003f44070 */
[----:B------:R-:W-:Y:S02]  /*04b0*/  @!P2 IMAD.IADD R5, R5, 0x1, -R6 ;  /* 0x000000010505a824 */ /* 0x000fe400078e0a06 */
[----:B------:R-:W-:Y:S01]  /*04c0*/  @!P2 VIADD R3, R3, 0x1 ;  /* 0x000000010303a836 */ /* 0x000fe20000000000 */
[----:B------:R-:W-:Y:S02]  /*04d0*/  ISETP.NE.AND P2, PT, R4, RZ, PT ;  /* 0x000000ff0400720c */ /* 0x000fe40003f45270 */
[----:B------:R-:W-:-:S13]  /*04e0*/  ISETP.GE.U32.AND P0, PT, R5, R6, PT ;  /* 0x000000060500720c */ /* 0x000fda0003f06070 */
[----:B------:R-:W-:-:S05]  /*04f0*/  @P0 VIADD R3, R3, 0x1 ;  /* 0x0000000103030836 */ /* 0x000fca0000000000 */
[----:B------:R-:W-:Y:S02]  /*0500*/  @!P1 IADD3 R3, PT, PT, -R3, RZ, RZ ;  /* 0x000000ff03039210 */ /* 0x000fe40007ffe1ff */
[----:B------:R-:W-:-:S05]  /*0510*/  @!P2 LOP3.LUT R3, RZ, R4, RZ, 0x33, !PT ;  /* 0x00000004ff03a212 */ /* 0x000fca00078e33ff */
[----:B------:R-:W-:Y:S02]  /*0520*/  IMAD R20, R3, UR4, RZ ;  /* 0x0000000403147c24 */ /* 0x000fe4000f8e02ff */
[----:B------:R-:W-:-:S03]  /*0530*/  IMAD.MOV R2, RZ, RZ, -R3 ;  /* 0x000000ffff027224 */ /* 0x000fc600078e0a03 */
[----:B------:R-:W-:Y:S01]  /*0540*/  SHF.R.S32.HI R19, RZ, 0x1f, R20 ;  /* 0x0000001fff137819 */ /* 0x000fe20000011414 */
[----:B------:R-:W-:-:S07]  /*0550*/  IMAD R3, R4, R2, R11 ;  /* 0x0000000204037224 */ /* 0x000fce00078e020b */
.L_x_33:
[----:B------:R-:W-:Y:S01]  /*0560*/  ISETP.GE.AND P0, PT, R23, R24, PT ;  /* 0x000000181700720c */ /* 0x000fe20003f06270 */
[----:B------:R-:W-:-:S12]  /*0570*/  BSSY B1, `(.L_x_18) ;  /* 0x000003f000017945 */ /* 0x000fd80003800000 */
[----:B0-----:R-:W-:Y:S05]  /*0580*/  @P0 BRA `(.L_x_19) ;  /* 0x0000000000f40947 */ /* 0x001fea0003800000 */
[----:B------:R-:W-:Y:S02]  /*0590*/  IMAD R16, R21, UR5, RZ ;  /* 0x0000000515107c24 */ /* 0x000fe4000f8e02ff */
[----:B------:R-:W-:-:S03]  /*05a0*/  IMAD.MOV.U32 R17, RZ, RZ, R23 ;  /* 0x000000ffff117224 */ /* 0x000fc600078e0017 */
[----:B------:R-:W-:-:S04]  /*05b0*/  IADD3 R18, P0, PT, R20, R16, RZ ;  /* 0x0000001014127210 */ /* 0x000fc80007f1e0ff */
[----:B------:R-:W-:-:S09]  /*05c0*/  LEA.HI.X.SX32 R16, R16, R19, 0x1, P0 ;  /* 0x0000001310107211 */ /* 0x000fd200000f0eff */
.L_x_32:
[----:B------:R-:W-:Y:S01]  /*05d0*/  ISETP.GE.AND P0, PT, R22, R25, PT ;  /* 0x000000191600720c */ /* 0x000fe20003f06270 */
[----:B------:R-:W-:-:S12]  /*05e0*/  BSSY B2, `(.L_x_20) ;  /* 0x0000034000027945 */ /* 0x000fd80003800000 */
[----:B0-----:R-:W-:Y:S05]  /*05f0*/  @P0 BRA `(.L_x_21) ;  /* 0x0000000000c80947 */ /* 0x001fea0003800000 */
[----:B------:R-:W-:Y:S02]  /*0600*/  IMAD R13, R17, UR8, RZ ;  /* 0x00000008110d7c24 */ /* 0x000fe4000f8e02ff */
[----:B------:R-:W-:-:S03]  /*0610*/  IMAD.MOV.U32 R14, RZ, RZ, R22 ;  /* 0x000000ffff0e7224 */ /* 0x000fc600078e0016 */
[----:B------:R-:W-:-:S04]  /*0620*/  IADD3 R15, P0, PT, R13, R18, RZ ;  /* 0x000000120d0f7210 */ /* 0x000fc80007f1e0ff */
[----:B------:R-:W-:-:S09]  /*0630*/  LEA.HI.X.SX32 R13, R13, R16, 0x1, P0 ;  /* 0x000000100d0d7211 */ /* 0x000fd200000f0eff */
.L_x_31:
[----:B0-----:R-:W0:Y:S01]  /*0640*/  LDCU UR9, c[0x0][0x3a4] ;  /* 0x00007480ff0977ac */ /* 0x001e220008000800 */
[----:B------:R-:W-:Y:S01]  /*0650*/  BSSY B3, `(.L_x_22) ;  /* 0x000002b000037945 */ /* 0x000fe20003800000 */
[----:B------:R-:W-:Y:S01]  /*0660*/  IMAD.MOV.U32 R27, RZ, RZ, RZ ;  /* 0x000000ffff1b7224 */ /* 0x000fe200078e00ff */
[----:B------:R-:W1:Y:S01]  /*0670*/  LDCU.64 UR6, c[0x0][0x388] ;  /* 0x00007100ff0677ac */ /* 0x000e620008000a00 */
[C---:B0-----:R-:W-:Y:S01]  /*0680*/  IMAD R2, R14.reuse, UR9, RZ ;  /* 0x000000090e027c24 */ /* 0x041fe2000f8e02ff */
[----:B------:R-:W-:-:S04]  /*0690*/  IADD3 R14, PT, PT, R14, 0x1, RZ ;  /* 0x000000010e0e7810 */ /* 0x000fc80007ffe0ff */
[----:B------:R-:W-:Y:S02]  /*06a0*/  IADD3 R5, P1, PT, R2, R15, RZ ;  /* 0x0000000f02057210 */ /* 0x000fe40007f3e0ff */
[----:B------:R-:W-:Y:S02]  /*06b0*/  ISETP.NE.AND P0, PT, R14, R25, PT ;  /* 0x000000190e00720c */ /* 0x000fe40003f05270 */
[----:B-1----:R-:W-:Y:S02]  /*06c0*/  LEA R4, P2, R5, UR6, 0x2 ;  /* 0x0000000605047c11 */ /* 0x002fe4000f8410ff */
[----:B------:R-:W-:-:S04]  /*06d0*/  LEA.HI.X.SX32 R2, R2, R13, 0x1, P1 ;  /* 0x0000000d02027211 */ /* 0x000fc800008f0eff */
[----:B------:R-:W-:-:S07]  /*06e0*/  LEA.HI.X R5, R5, UR7, R2, 0x2, P2 ;  /* 0x0000000705057c11 */ /* 0x000fce00090f1402 */
.L_x_29:
[----:B------:R-:W-:Y:S05]  /*06f0*/  YIELD ;  /* 0x0000000000007946 */ /* 0x000fea0003800000 */
[----:B------:R-:W0:Y:S02]  /*0700*/  LDCU UR6, c[0x0][0x3a4] ;  /* 0x00007480ff0677ac */ /* 0x000e240008000800 */
[----:B0-----:R-:W-:-:S13]  /*0710*/  ISETP.GE.AND P1, PT, R27, UR6, PT ;  /* 0x000000061b007c0c */ /* 0x001fda000bf26270 */
[----:B------:R-:W-:Y:S05]  /*0720*/  @P1 BRA `(.L_x_23) ;  /* 0x0000000000681947 */ /* 0x000fea0003800000 */
[----:B------:R-:W-:Y:S01]  /*0730*/  BSSY.RELIABLE B4, `(.L_x_24) ;  /* 0x0000013000047945 */ /* 0x000fe20003800100 */
.L_x_28:
[----:B------:R-:W-:-:S13]  /*0740*/  ISETP.GE.AND P1, PT, R27, 0x1, PT ;  /* 0x000000011b00780c */ /* 0x000fda0003f26270 */
[----:B------:R-:W-:Y:S05]  /*0750*/  @!P1 BRA `(.L_x_25) ;  /* 0x0000000000149947 */ /* 0x000fea0003800000 */
[----:B------:R-:W-:-:S04]  /*0760*/  VIADD R29, R27, 0xffffffff ;  /* 0xffffffff1b1d7836 */ /* 0x000fc80000000000 */
[----:B------:R-:W-:-:S06]  /*0770*/  IMAD.WIDE.U32 R6, R29, 0x4, R4 ;  /* 0x000000041d067825 */ /* 0x000fcc00078e0004 */
[----:B------:R-:W2:Y:S02]  /*0780*/  LDG.E R6, desc[UR10][R6.64] ;  /* 0x0000000a06067981 */ /* 0x000ea4000c1e1900 */
[----:B--2---:R-:W-:-:S13]  /*0790*/  ISETP.NE.AND P1, PT, R6, -0x1, PT ;  /* 0xffffffff0600780c */ /* 0x004fda0003f25270 */
[----:B------:R-:W-:Y:S05]  /*07a0*/  @!P1 BRA `(.L_x_26) ;  /* 0x0000000000149947 */ /* 0x000fea0003800000 */
.L_x_25:
[----:B------:R-:W-:-:S05]  /*07b0*/  IMAD.WIDE R6, R27, 0x4, R4 ;  /* 0x000000041b067825 */ /* 0x000fca00078e0204 */
[----:B------:R-:W2:Y:S02]  /*07c0*/  LDG.E R2, desc[UR10][R6.64] ;  /* 0x0000000a06027981 */ /* 0x000ea4000c1e1900 */
[----:B--2---:R-:W-:-:S13]  /*07d0*/  ISETP.NE.AND P1, PT, R2, -0x1, PT ;  /* 0xffffffff0200780c */ /* 0x004fda0003f25270 */
[----:B------:R-:W-:Y:S05]  /*07e0*/  @!P1 BRA `(.L_x_27) ;  /* 0x00000000001c9947 */ /* 0x000fea0003800000 */
[----:B------:R-:W-:-:S07]  /*07f0*/  VIADD R29, R27, 0x1 ;  /* 0x000000011b1d7836 */ /* 0x000fce0000000000 */
.L_x_26:
[----:B------:R-:W0:Y:S01]  /*0800*/  LDCU UR6, c[0x0][0x3a4] ;  /* 0x00007480ff0677ac */ /* 0x000e220008000800 */
[----:B------:R-:W-:Y:S02]  /*0810*/  MOV R27, R29 ;  /* 0x0000001d001b7202 */ /* 0x000fe40000000f00 */
[----:B0-----:R-:W-:-:S13]  /*0820*/  ISETP.GE.AND P1, PT, R29, UR6, PT ;  /* 0x000000061d007c0c */ /* 0x001fda000bf26270 */
[----:B------:R-:W-:Y:S05]  /*0830*/  @P1 BREAK.RELIABLE B4 ;  /* 0x0000000000041942 */ /* 0x000fea0003800100 */
[----:B------:R-:W-:Y:S05]  /*0840*/  @!P1 BRA `(.L_x_28) ;  /* 0xfffffffc00bc9947 */ /* 0x000fea000383ffff */
[----:B------:R-:W-:Y:S05]  /*0850*/  BRA `(.L_x_23) ;  /* 0x00000000001c7947 */ /* 0x000fea0003800000 */
.L_x_27:
[----:B------:R-:W-:Y:S05]  /*0860*/  BSYNC.RELIABLE B4 ;  /* 0x0000000000047941 */ /* 0x000fea0003800100 */
.L_x_24:
[----:B------:R-:W-:-:S06]  /*0870*/  IMAD.MOV.U32 R2, RZ, RZ, -0x1 ;  /* 0xffffffffff027424 */ /* 0x000fcc00078e00ff */
[----:B------:R-:W2:Y:S02]  /*0880*/  ATOMG.E.CAS.STRONG.GPU PT, R2, [R6], R2, R3 ;  /* 0x00000002060273a9 */ /* 0x000ea400001ee103 */
[----:B--2---:R-:W-:-:S13]  /*0890*/  ISETP.NE.AND P1, PT, R2, -0x1, PT ;  /* 0xffffffff0200780c */ /* 0x004fda0003f25270 */
[----:B------:R-:W-:Y:S05]  /*08a0*/  @P1 BRA `(.L_x_29) ;  /* 0xfffffffc00901947 */ /* 0x000fea000383ffff */
[----:B------:R-:W-:-:S13]  /*08b0*/  ISETP.GT.AND P1, PT, R27, -0x1, PT ;  /* 0xffffffff1b00780c */ /* 0x000fda0003f24270 */
[----:B------:R-:W-:Y:S05]  /*08c0*/  @P1 BRA `(.L_x_30) ;  /* 0x00000000000c1947 */ /* 0x000fea0003800000 */
.L_x_23:
[----:B------:R-:W0:Y:S01]  /*08d0*/  LDC.64 R4, c[0x0][0x3a8] ;  /* 0x0000ea00ff047b82 */ /* 0x000e220000000a00 */
[----:B------:R-:W-:-:S05]  /*08e0*/  IMAD.MOV.U32 R2, RZ, RZ, 0x1 ;  /* 0x00000001ff027424 */ /* 0x000fca00078e00ff */
[----:B0-----:R0:W-:Y:S02]  /*08f0*/  STG.E.U8 desc[UR10][R4.64], R2 ;  /* 0x0000000204007986 */ /* 0x0011e4000c10110a */
.L_x_30:
[----:B------:R-:W-:Y:S05]  /*0900*/  BSYNC B3 ;  /* 0x0000000000037941 */ /* 0x000fea0003800000 */
.L_x_22:
[----:B------:R-:W-:Y:S05]  /*0910*/  @P0 BRA `(.L_x_31) ;  /* 0xfffffffc00480947 */ /* 0x000fea000383ffff */
.L_x_21:
[----:B------:R-:W-:Y:S05]  /*0920*/  BSYNC B2 ;  /* 0x0000000000027941 */ /* 0x000fea0003800000 */
.L_x_20:
[----:B------:R-:W-:-:S05]  /*0930*/  VIADD R17, R17, 0x1 ;  /* 0x0000000111117836 */ /* 0x000fca0000000000 */
[----:B------:R-:W-:-:S13]  /*0940*/  ISETP.NE.AND P0, PT, R17, R24, PT ;  /* 0x000000181100720c */ /* 0x000fda0003f05270 */
[----:B------:R-:W-:Y:S05]  /*0950*/  @P0 BRA `(.L_x_32) ;  /* 0xfffffffc001c0947 */ /* 0x000fea000383ffff */
.L_x_19:
[----:B------:R-:W-:Y:S05]  /*0960*/  BSYNC B1 ;  /* 0x0000000000017941 */ /* 0x000fea0003800000 */
.L_x_18:
[----:B------:R-:W-:-:S04]  /*0970*/  IADD3 R21, PT, PT, R21, 0x1, RZ ;  /* 0x0000000115157810 */ /* 0x000fc80007ffe0ff */
[----:B------:R-:W-:-:S13]  /*0980*/  ISETP.NE.AND P0, PT, R21, R0, PT ;  /* 0x000000001500720c */ /* 0x000fda0003f05270 */
[----:B------:R-:W-:Y:S05]  /*0990*/  @P0 BRA `(.L_x_33) ;  /* 0xfffffff800f00947 */ /* 0x000fea000383ffff */
.L_x_17:
[----:B------:R-:W-:Y:S05]  /*09a0*/  BSYNC B0 ;  /* 0x0000000000007941 */ /* 0x000fea0003800000 */
.L_x_16:
[----:B------:R-:W1:Y:S01]  /*09b0*/  LDCU.64 UR6, c[0x0][0x390] ;  /* 0x00007200ff0677ac */ /* 0x000e620008000a00 */
[----:B------:R-:W-:Y:S01]  /*09c0*/  IMAD.IADD R11, R12, 0x1, R11 ;  /* 0x000000010c0b7824 */ /* 0x000fe200078e020b */
[----:B-1----:R-:W-:-:S06]  /*09d0*/  UIMAD UR6, UR7, UR6, URZ ;  /* 0x00000006070672a4 */ /* 0x002fcc000f8e02ff */
[----:B------:R-:W-:-:S13]  /*09e0*/  ISETP.GE.AND P0, PT, R11, UR6, PT ;  /* 0x000000060b007c0c */ /* 0x000fda000bf06270 */
[----:B------:R-:W-:Y:S05]  /*09f0*/  @!P0 BRA `(.L_x_34) ;  /* 0xfffffff400d88947 */ /* 0x000fea000383ffff */
[----:B------:R-:W-:Y:S05]  /*0a00*/  EXIT ;  /* 0x000000000000794d */ /* 0x000fea0003800000 */
.L_x_35:
        /* <DEDUP_REMOVED lines=15> */
.L_x_145:


//--------------------- .text._Z24kernel_countneighbors_n2P6float3iifPj --------------------------
	.section	.text._Z24kernel_countneighbors_n2P6float3iifPj,"ax",@progbits
	.align	128
        .global         _Z24kernel_countneighbors_n2P6float3iifPj
        .type           _Z24kernel_countneighbors_n2P6float3iifPj,@function
        .size           _Z24kernel_countneighbors_n2P6float3iifPj,(.L_x_146 - _Z24kernel_countneighbors_n2P6float3iifPj)
        .other          _Z24kernel_countneighbors_n2P6float3iifPj,@"STO_CUDA_ENTRY STV_DEFAULT"
_Z24kernel_countneighbors_n2P6float3iifPj:
.text._Z24kernel_countneighbors_n2P6float3iifPj:
[----:B------:R-:W-:Y:S01]  /*0000*/  LDC R1, c[0x0][0x37c] ;  /* 0x0000df00ff017b82 */ /* 0x000fe20000000800 */
[----:B------:R-:W0:Y:S07]  /*0010*/  S2R R5, SR_TID.X ;  /* 0x0000000000057919 */ /* 0x000e2e0000002100 */
[----:B------:R-:W0:Y:S08]  /*0020*/  S2UR UR4, SR_CTAID.X ;  /* 0x00000000000479c3 */ /* 0x000e300000002500 */
[----:B------:R-:W0:Y:S08]  /*0030*/  LDC R4, c[0x0][0x360] ;  /* 0x0000d800ff047b82 */ /* 0x000e300000000800 */
[----:B------:R-:W1:Y:S01]  /*0040*/  LDC.64 R2, c[0x0][0x388] ;  /* 0x0000e200ff027b82 */ /* 0x000e620000000a00 */
[----:B0-----:R-:W-:-:S02]  /*0050*/  IMAD R5, R4, UR4, R5 ;  /* 0x0000000404057c24 */ /* 0x001fc4000f8e0205 */
[----:B-1----:R-:W-:-:S05]  /*0060*/  IMAD R0, R3, R2, RZ ;  /* 0x0000000203007224 */ /* 0x002fca00078e02ff */
[----:B------:R-:W-:-:S13]  /*0070*/  ISETP.GE.AND P0, PT, R5, R0, PT ;  /* 0x000000000500720c */ /* 0x000fda0003f06270 */
[----:B------:R-:W-:Y:S05]  /*0080*/  @P0 EXIT ;  /* 0x000000000000094d */ /* 0x000fea0003800000 */
[----:B------:R-:W-:-:S13]  /*0090*/  ISETP.GE.AND P0, PT, R3, 0x1, PT ;  /* 0x000000010300780c */ /* 0x000fda0003f06270 */
[----:B------:R-:W-:Y:S05]  /*00a0*/  @!P0 EXIT ;  /* 0x000000000000894d */ /* 0x000fea0003800000 */
[----:B------:R-:W0:Y:S01]  /*00b0*/  LDC R6, c[0x0][0x390] ;  /* 0x0000e400ff067b82 */ /* 0x000e220000000800 */
[----:B------:R-:W1:Y:S01]  /*00c0*/  LDCU.64 UR4, c[0x0][0x380] ;  /* 0x00007000ff0477ac */ /* 0x000e620008000a00 */
[----:B------:R-:W2:Y:S01]  /*00d0*/  LDCU UR6, c[0x0][0x370] ;  /* 0x00006e00ff0677ac */ /* 0x000ea20008000800 */
[----:B------:R-:W3:Y:S01]  /*00e0*/  LDCU.64 UR8, c[0x0][0x358] ;  /* 0x00006b00ff0877ac */ /* 0x000ee20008000a00 */
[----:B-1----:R-:W-:Y:S01]  /*00f0*/  UIADD3 UR4, UP0, UPT, UR4, 0x30, URZ ;  /* 0x0000003004047890 */ /* 0x002fe2000ff1e0ff */
[----:B--2---:R-:W-:Y:S02]  /*0100*/  IMAD R4, R4, UR6, RZ ;  /* 0x0000000604047c24 */ /* 0x004fe4000f8e02ff */
[----:B0-----:R-:W-:Y:S01]  /*0110*/  FMUL R6, R6, R6 ;  /* 0x0000000606067220 */ /* 0x001fe20000400000 */
[----:B---3--:R-:W-:-:S12]  /*0120*/  UIADD3.X UR5, UPT, UPT, URZ, UR5, URZ, UP0, !UPT ;  /* 0x00000005ff057290 */ /* 0x008fd800087fe4ff */
.L_x_73:
[----:B0-----:R-:W0:Y:S08]  /*0130*/  LDC R14, c[0x0][0x38c] ;  /* 0x0000e300ff0e7b82 */ /* 0x001e300000000800 */
[----:B-1----:R-:W1:Y:S01]  /*0140*/  LDC.64 R2, c[0x0][0x380] ;  /* 0x0000e000ff027b82 */ /* 0x002e620000000a00 */
[----:B0-----:R-:W-:-:S04]  /*0150*/  IABS R13, R14 ;  /* 0x0000000e000d7213 */ /* 0x001fc80000000000 */
[----:B------:R-:W0:Y:S01]  /*0160*/  I2F.RP R12, R13 ;  /* 0x0000000d000c7306 */ /* 0x000e220000209400 */
[----:B-1----:R-:W-:-:S05]  /*0170*/  IMAD.WIDE R2, R5, 0xc, R2 ;  /* 0x0000000c05027825 */ /* 0x002fca00078e0202 */
[----:B-----5:R-:W5:Y:S04]  /*0180*/  LDG.E R7, desc[UR8][R2.64] ;  /* 0x0000000802077981 */ /* 0x020f68000c1e1900 */
[----:B------:R-:W5:Y:S01]  /*0190*/  LDG.E R8, desc[UR8][R2.64+0x4] ;  /* 0x0000040802087981 */ /* 0x000f62000c1e1900 */
[----:B0-----:R-:W0:Y:S03]  /*01a0*/  MUFU.RCP R12, R12 ;  /* 0x0000000c000c7308 */ /* 0x001e260000001000 */
[----:B------:R1:W5:Y:S01]  /*01b0*/  LDG.E R9, desc[UR8][R2.64+0x8] ;  /* 0x0000080802097981 */ /* 0x000362000c1e1900 */
[----:B------:R-:W-:Y:S01]  /*01c0*/  ISETP.GE.AND P2, PT, R5, RZ, PT ;  /* 0x000000ff0500720c */ /* 0x000fe20003f46270 */
[----:B------:R-:W-:Y:S01]  /*01d0*/  BSSY.RECONVERGENT B0, `(.L_x_36) ;  /* 0x000009e000007945 */ /* 0x000fe20003800200 */
[----:B-1----:R-:W-:-:S02]  /*01e0*/  IABS R2, R5 ;  /* 0x0000000500027213 */ /* 0x002fc40000000000 */
[----:B0-----:R-:W-:-:S04]  /*01f0*/  IADD3 R10, PT, PT, R12, 0xffffffe, RZ ;  /* 0x0ffffffe0c0a7810 */ /* 0x001fc80007ffe0ff */
[----:B------:R0:W1:Y:S02]  /*0200*/  F2I.FTZ.U32.TRUNC.NTZ R11, R10 ;  /* 0x0000000a000b7305 */ /* 0x000064000021f000 */
[----:B0-----:R-:W-:Y:S01]  /*0210*/  HFMA2 R10, -RZ, RZ, 0, 0 ;  /* 0x00000000ff0a7431 */ /* 0x001fe200000001ff */
[----:B-1----:R-:W-:-:S05]  /*0220*/  IADD3 R16, PT, PT, RZ, -R11, RZ ;  /* 0x8000000bff107210 */ /* 0x002fca0007ffe0ff */
[----:B------:R-:W-:-:S04]  /*0230*/  IMAD R15, R16, R13, RZ ;  /* 0x0000000d100f7224 */ /* 0x000fc800078e02ff */
[----:B------:R-:W-:-:S06]  /*0240*/  IMAD.HI.U32 R11, R11, R15, R10 ;  /* 0x0000000f0b0b7227 */ /* 0x000fcc00078e000a */
[----:B------:R-:W-:-:S05]  /*0250*/  IMAD.HI.U32 R11, R11, R2, RZ ;  /* 0x000000020b0b7227 */ /* 0x000fca00078e00ff */
[----:B------:R-:W-:-:S05]  /*0260*/  IADD3 R11, PT, PT, -R11, RZ, RZ ;  /* 0x000000ff0b0b7210 */ /* 0x000fca0007ffe1ff */
[----:B------:R-:W-:-:S05]  /*0270*/  IMAD R2, R13, R11, R2 ;  /* 0x0000000b0d027224 */ /* 0x000fca00078e0202 */
[----:B------:R-:W-:-:S13]  /*0280*/  ISETP.GT.U32.AND P0, PT, R13, R2, PT ;  /* 0x000000020d00720c */ /* 0x000fda0003f04070 */
[----:B------:R-:W-:Y:S02]  /*0290*/  @!P0 IADD3 R2, PT, PT, R2, -R13, RZ ;  /* 0x8000000d02028210 */ /* 0x000fe40007ffe0ff */
[----:B------:R-:W-:Y:S02]  /*02a0*/  ISETP.NE.AND P0, PT, R14, RZ, PT ;  /* 0x000000ff0e00720c */ /* 0x000fe40003f05270 */
[----:B------:R-:W-:-:S13]  /*02b0*/  ISETP.GT.U32.AND P1, PT, R13, R2, PT ;  /* 0x000000020d00720c */ /* 0x000fda0003f24070 */
[----:B------:R-:W-:-:S04]  /*02c0*/  @!P1 IADD3 R2, PT, PT, R2, -R13, RZ ;  /* 0x8000000d02029210 */ /* 0x000fc80007ffe0ff */
[----:B------:R-:W-:Y:S02]  /*02d0*/  MOV R10, R2 ;  /* 0x00000002000a7202 */ /* 0x000fe40000000f00 */
[----:B------:R-:W0:Y:S02]  /*02e0*/  LDC.64 R2, c[0x0][0x398] ;  /* 0x0000e600ff027b82 */ /* 0x000e240000000a00 */
[----:B------:R-:W-:Y:S02]  /*02f0*/  @!P2 IADD3 R10, PT, PT, -R10, RZ, RZ ;  /* 0x000000ff0a0aa210 */ /* 0x000fe40007ffe1ff */
[----:B------:R-:W-:-:S04]  /*0300*/  @!P0 LOP3.LUT R10, RZ, R14, RZ, 0x33, !PT ;  /* 0x0000000eff0a8212 */ /* 0x000fc800078e33ff */
[----:B------:R-:W-:-:S04]  /*0310*/  IADD3 R10, PT, PT, -R10, R5, RZ ;  /* 0x000000050a0a7210 */ /* 0x000fc80007ffe1ff */
[----:B------:R-:W-:-:S04]  /*0320*/  IADD3 R11, PT, PT, R10, 0x1, RZ ;  /* 0x000000010a0b7810 */ /* 0x000fc80007ffe0ff */
[----:B------:R-:W-:-:S04]  /*0330*/  VIADDMNMX R11, R10, R14, R11, !PT ;  /* 0x0000000e0a0b7246 */ /* 0x000fc8000780010b */
[CC--:B------:R-:W-:Y:S02]  /*0340*/  IADD3 R12, PT, PT, R10.reuse, -R11.reuse, RZ ;  /* 0x8000000b0a0c7210 */ /* 0x0c0fe40007ffe0ff */
[----:B------:R-:W-:Y:S02]  /*0350*/  IADD3 R11, PT, PT, -R10, R11, RZ ;  /* 0x0000000b0a0b7210 */ /* 0x000fe40007ffe1ff */
[----:B------:R-:W-:Y:S01]  /*0360*/  ISETP.GT.U32.AND P0, PT, R12, -0x8, PT ;  /* 0xfffffff80c00780c */ /* 0x000fe20003f04070 */
[----:B0-----:R-:W-:Y:S01]  /*0370*/  IMAD.WIDE R2, R5, 0x4, R2 ;  /* 0x0000000405027825 */ /* 0x001fe200078e0202 */
[----:B------:R-:W-:-:S11]  /*0380*/  LOP3.LUT R17, R11, 0x7, RZ, 0xc0, !PT ;  /* 0x000000070b117812 */ /* 0x000fd600078ec0ff */
[----:B------:R-:W-:Y:S05]  /*0390*/  @P0 BRA `(.L_x_37) ;  /* 0x0000000800040947 */ /* 0x000fea0003800000 */
[----:B------:R-:W-:-:S04]  /*03a0*/  LOP3.LUT R14, R11, 0xfffffff8, RZ, 0xc0, !PT ;  /* 0xfffffff80b0e7812 */ /* 0x000fc800078ec0ff */
[----:B------:R-:W-:-:S07]  /*03b0*/  IADD3 R14, PT, PT, -R14, RZ, RZ ;  /* 0x000000ff0e0e7210 */ /* 0x000fce0007ffe1ff */
.L_x_54:
[----:B------:R-:W-:Y:S02]  /*03c0*/  MOV R12, UR4 ;  /* 0x00000004000c7c02 */ /* 0x000fe40008000f00 */
[----:B0-----:R-:W-:-:S03]  /*03d0*/  MOV R13, UR5 ;  /* 0x00000005000d7c02 */ /* 0x001fc60008000f00 */
[----:B------:R-:W-:-:S05]  /*03e0*/  IMAD.WIDE R12, R10, 0xc, R12 ;  /* 0x0000000c0a0c7825 */ /* 0x000fca00078e020c */
[----:B------:R-:W2:Y:S04]  /*03f0*/  LDG.E R15, desc[UR8][R12.64+-0x2c] ;  /* 0xffffd4080c0f7981 */ /* 0x000ea8000c1e1900 */
[----:B------:R-:W3:Y:S04]  /*0400*/  LDG.E R16, desc[UR8][R12.64+-0x30] ;  /* 0xffffd0080c107981 */ /* 0x000ee8000c1e1900 */
[----:B------:R-:W4:Y:S01]  /*0410*/  LDG.E R18, desc[UR8][R12.64+-0x28] ;  /* 0xffffd8080c127981 */ /* 0x000f22000c1e1900 */
[----:B------:R-:W-:Y:S01]  /*0420*/  BSSY.RECONVERGENT B1, `(.L_x_38) ;  /* 0x000000b000017945 */ /* 0x000fe20003800200 */
[----:B--2--5:R-:W-:Y:S01]  /*0430*/  FADD R15, R8, -R15 ;  /* 0x8000000f080f7221 */ /* 0x024fe20000000000 */
[----:B---3--:R-:W-:-:S03]  /*0440*/  FADD R16, R7, -R16 ;  /* 0x8000001007107221 */ /* 0x008fc60000000000 */
[----:B------:R-:W-:Y:S01]  /*0450*/  FMUL R15, R15, R15 ;  /* 0x0000000f0f0f7220 */ /* 0x000fe20000400000 */
[----:B----4-:R-:W-:-:S03]  /*0460*/  FADD R18, R9, -R18 ;  /* 0x8000001209127221 */ /* 0x010fc60000000000 */
[----:B------:R-:W-:-:S04]  /*0470*/  FFMA R15, R16, R16, R15 ;  /* 0x00000010100f7223 */ /* 0x000fc8000000000f */
[----:B------:R-:W-:-:S05]  /*0480*/  FFMA R15, R18, R18, R15 ;  /* 0x00000012120f7223 */ /* 0x000fca000000000f */
[----:B------:R-:W-:-:S13]  /*0490*/  FSETP.GEU.AND P0, PT, R15, R6, PT ;  /* 0x000000060f00720b */ /* 0x000fda0003f0e000 */
[----:B------:R-:W-:Y:S05]  /*04a0*/  @P0 BRA `(.L_x_39) ;  /* 0x0000000000080947 */ /* 0x000fea0003800000 */
[----:B------:R-:W-:-:S05]  /*04b0*/  HFMA2 R15, -RZ, RZ, 0, 5.9604644775390625e-08 ;  /* 0x00000001ff0f7431 */ /* 0x000fca00000001ff */
[----:B------:R0:W-:Y:S02]  /*04c0*/  REDG.E.ADD.STRONG.GPU desc[UR8][R2.64], R15 ;  /* 0x0000000f0200798e */ /* 0x0001e4000c12e108 */
.L_x_39:
[----:B------:R-:W-:Y:S05]  /*04d0*/  BSYNC.RECONVERGENT B1 ;  /* 0x0000000000017941 */ /* 0x000fea0003800200 */
.L_x_38:
[----:B0-----:R-:W2:Y:S04]  /*04e0*/  LDG.E R15, desc[UR8][R12.64+-0x20] ;  /* 0xffffe0080c0f7981 */ /* 0x001ea8000c1e1900 */
[----:B------:R-:W3:Y:S04]  /*04f0*/  LDG.E R16, desc[UR8][R12.64+-0x24] ;  /* 0xffffdc080c107981 */ /* 0x000ee8000c1e1900 */
[----:B------:R-:W4:Y:S01]  /*0500*/  LDG.E R18, desc[UR8][R12.64+-0x1c] ;  /* 0xffffe4080c127981 */ /* 0x000f22000c1e1900 */
[----:B------:R-:W-:Y:S01]  /*0510*/  BSSY.RECONVERGENT B1, `(.L_x_40) ;  /* 0x000000b000017945 */ /* 0x000fe20003800200 */
[----:B--2---:R-:W-:Y:S01]  /*0520*/  FADD R15, R8, -R15 ;  /* 0x8000000f080f7221 */ /* 0x004fe20000000000 */
[----:B---3--:R-:W-:-:S03]  /*0530*/  FADD R16, R7, -R16 ;  /* 0x8000001007107221 */ /* 0x008fc60000000000 */
[----:B------:R-:W-:Y:S01]  /*0540*/  FMUL R15, R15, R15 ;  /* 0x0000000f0f0f7220 */ /* 0x000fe20000400000 */
[----:B----4-:R-:W-:-:S03]  /*0550*/  FADD R18, R9, -R18 ;  /* 0x8000001209127221 */ /* 0x010fc60000000000 */
[----:B------:R-:W-:-:S04]  /*0560*/  FFMA R15, R16, R16, R15 ;  /* 0x00000010100f7223 */ /* 0x000fc8000000000f */
[----:B------:R-:W-:-:S05]  /*0570*/  FFMA R15, R18, R18, R15 ;  /* 0x00000012120f7223 */ /* 0x000fca000000000f */
[----:B------:R-:W-:-:S13]  /*0580*/  FSETP.GEU.AND P0, PT, R15, R6, PT ;  /* 0x000000060f00720b */ /* 0x000fda0003f0e000 */
[----:B------:R-:W-:Y:S05]  /*0590*/  @P0 BRA `(.L_x_41) ;  /* 0x0000000000080947 */ /* 0x000fea0003800000 */
[----:B------:R-:W-:-:S05]  /*05a0*/  MOV R15, 0x1 ;  /* 0x00000001000f7802 */ /* 0x000fca0000000f00 */
[----:B------:R0:W-:Y:S02]  /*05b0*/  REDG.E.ADD.STRONG.GPU desc[UR8][R2.64], R15 ;  /* 0x0000000f0200798e */ /* 0x0001e4000c12e108 */
.L_x_41:
[----:B------:R-:W-:Y:S05]  /*05c0*/  BSYNC.RECONVERGENT B1 ;  /* 0x0000000000017941 */ /* 0x000fea0003800200 */
.L_x_40:
        /* <DEDUP_REMOVED lines=14> */
.L_x_43:
[----:B------:R-:W-:Y:S05]  /*06b0*/  BSYNC.RECONVERGENT B1 ;  /* 0x0000000000017941 */ /* 0x000fea0003800200 */
.L_x_42:
        /* <DEDUP_REMOVED lines=14> */
.L_x_45:
[----:B------:R-:W-:Y:S05]  /*07a0*/  BSYNC.RECONVERGENT B1 ;  /* 0x0000000000017941 */ /* 0x000fea0003800200 */
.L_x_44:
        /* <DEDUP_REMOVED lines=14> */
.L_x_47:
[----:B------:R-:W-:Y:S05]  /*0890*/  BSYNC.RECONVERGENT B1 ;  /* 0x0000000000017941 */ /* 0x000fea0003800200 */
.L_x_46:
        /* <DEDUP_REMOVED lines=14> */
.L_x_49:
[----:B------:R-:W-:Y:S05]  /*0980*/  BSYNC.RECONVERGENT B1 ;  /* 0x0000000000017941 */ /* 0x000fea0003800200 */
.L_x_48:
        /* <DEDUP_REMOVED lines=14> */
.L_x_51:
[----:B------:R-:W-:Y:S05]  /*0a70*/  BSYNC.RECONVERGENT B1 ;  /* 0x0000000000017941 */ /* 0x000fea0003800200 */
.L_x_50:
[----:B0-----:R-:W2:Y:S04]  /*0a80*/  LDG.E R15, desc[UR8][R12.64+0x28] ;  /* 0x000028080c0f7981 */ /* 0x001ea8000c1e1900 */
[----:B------:R-:W3:Y:S04]  /*0a90*/  LDG.E R16, desc[UR8][R12.64+0x24] ;  /* 0x000024080c107981 */ /* 0x000ee8000c1e1900 */
[----:B------:R-:W4:Y:S01]  /*0aa0*/  LDG.E R18, desc[UR8][R12.64+0x2c] ;  /* 0x00002c080c127981 */ /* 0x000f22000c1e1900 */
[----:B------:R-:W-:Y:S01]  /*0ab0*/  IADD3 R14, PT, PT, R14, 0x8, RZ ;  /* 0x000000080e0e7810 */ /* 0x000fe20007ffe0ff */
[----:B------:R-:W-:Y:S03]  /*0ac0*/  BSSY.RECONVERGENT B1, `(.L_x_52) ;  /* 0x000000c000017945 */ /* 0x000fe60003800200 */
[----:B------:R-:W-:Y:S01]  /*0ad0*/  ISETP.NE.AND P1, PT, R14, RZ, PT ;  /* 0x000000ff0e00720c */ /* 0x000fe20003f25270 */
        /* <DEDUP_REMOVED lines=10> */
.L_x_53:
[----:B------:R-:W-:Y:S05]  /*0b80*/  BSYNC.RECONVERGENT B1 ;  /* 0x0000000000017941 */ /* 0x000fea0003800200 */
.L_x_52:
[----:B------:R-:W-:Y:S01]  /*0b90*/  IADD3 R10, PT, PT, R10, 0x8, RZ ;  /* 0x000000080a0a7810 */ /* 0x000fe20007ffe0ff */
[----:B------:R-:W-:Y:S06]  /*0ba0*/  @P1 BRA `(.L_x_54) ;  /* 0xfffffff800041947 */ /* 0x000fec000383ffff */
.L_x_37:
[----:B------:R-:W-:Y:S05]  /*0bb0*/  BSYNC.RECONVERGENT B0 ;  /* 0x0000000000007941 */ /* 0x000fea0003800200 */
.L_x_36:
[----:B------:R-:W-:Y:S01]  /*0bc0*/  ISETP.NE.AND P0, PT, R17, RZ, PT ;  /* 0x000000ff1100720c */ /* 0x000fe20003f05270 */
[----:B------:R-:W-:-:S12]  /*0bd0*/  BSSY.RECONVERGENT B0, `(.L_x_55) ;  /* 0x000007f000007945 */ /* 0x000fd80003800200 */
[----:B------:R-:W-:Y:S05]  /*0be0*/  @!P0 BRA `(.L_x_56) ;  /* 0x0000000400f48947 */ /* 0x000fea0003800000 */
[----:B------:R-:W-:Y:S01]  /*0bf0*/  ISETP.GE.U32.AND P0, PT, R17, 0x4, PT ;  /* 0x000000041100780c */ /* 0x000fe20003f06070 */
[----:B------:R-:W-:Y:S01]  /*0c00*/  BSSY.RECONVERGENT B1, `(.L_x_57) ;  /* 0x0000042000017945 */ /* 0x000fe20003800200 */
[----:B------:R-:W-:-:S11]  /*0c10*/  LOP3.LUT R17, R11, 0x3, RZ, 0xc0, !PT ;  /* 0x000000030b117812 */ /* 0x000fd600078ec0ff */
[----:B------:R-:W-:Y:S05]  /*0c20*/  @!P0 BRA `(.L_x_58) ;  /* 0x0000000000fc8947 */ /* 0x000fea0003800000 */
[----:B0-----:R-:W0:Y:S02]  /*0c30*/  LDC.64 R12, c[0x0][0x380] ;  /* 0x0000e000ff0c7b82 */ /* 0x001e240000000a00 */
[----:B0-----:R-:W-:-:S05]  /*0c40*/  IMAD.WIDE R12, R10, 0xc, R12 ;  /* 0x0000000c0a0c7825 */ /* 0x001fca00078e020c */
        /* <DEDUP_REMOVED lines=14> */
.L_x_60:
[----:B------:R-:W-:Y:S05]  /*0d30*/  BSYNC.RECONVERGENT B2 ;  /* 0x0000000000027941 */ /* 0x000fea0003800200 */
.L_x_59:
        /* <DEDUP_REMOVED lines=14> */
.L_x_62:
[----:B------:R-:W-:Y:S05]  /*0e20*/  BSYNC.RECONVERGENT B2 ;  /* 0x0000000000027941 */ /* 0x000fea0003800200 */
.L_x_61:
        /* <DEDUP_REMOVED lines=14> */
.L_x_64:
[----:B------:R-:W-:Y:S05]  /*0f10*/  BSYNC.RECONVERGENT B2 ;  /* 0x0000000000027941 */ /* 0x000fea0003800200 */
.L_x_63:
        /* <DEDUP_REMOVED lines=14> */
.L_x_66:
[----:B------:R-:W-:Y:S05]  /*1000*/  BSYNC.RECONVERGENT B2 ;  /* 0x0000000000027941 */ /* 0x000fea0003800200 */
.L_x_65:
[----:B------:R-:W-:-:S07]  /*1010*/  IADD3 R10, PT, PT, R10, 0x4, RZ ;  /* 0x000000040a0a7810 */ /* 0x000fce0007ffe0ff */
.L_x_58:
[----:B------:R-:W-:Y:S05]  /*1020*/  BSYNC.RECONVERGENT B1 ;  /* 0x0000000000017941 */ /* 0x000fea0003800200 */
.L_x_57:
[----:B------:R-:W-:-:S13]  /*1030*/  ISETP.NE.AND P0, PT, R17, RZ, PT ;  /* 0x000000ff1100720c */ /* 0x000fda0003f05270 */
[----:B------:R-:W-:Y:S05]  /*1040*/  @!P0 BRA `(.L_x_56) ;  /* 0x0000000000dc8947 */ /* 0x000fea0003800000 */
[----:B------:R-:W-:Y:S01]  /*1050*/  ISETP.NE.AND P0, PT, R17, 0x1, PT ;  /* 0x000000011100780c */ /* 0x000fe20003f05270 */
[----:B------:R-:W-:-:S12]  /*1060*/  BSSY.RECONVERGENT B1, `(.L_x_67) ;  /* 0x0000023000017945 */ /* 0x000fd80003800200 */
        /* <DEDUP_REMOVED lines=17> */
.L_x_70:
[----:B------:R-:W-:Y:S05]  /*1180*/  BSYNC.RECONVERGENT B2 ;  /* 0x0000000000027941 */ /* 0x000fea0003800200 */
.L_x_69:
        /* <DEDUP_REMOVED lines=14> */
.L_x_72:
[----:B------:R-:W-:Y:S05]  /*1270*/  BSYNC.RECONVERGENT B2 ;  /* 0x0000000000027941 */ /* 0x000fea0003800200 */
.L_x_71:
[----:B------:R-:W-:-:S07]  /*1280*/  IADD3 R10, PT, PT, R10, 0x2, RZ ;  /* 0x000000020a0a7810 */ /* 0x000fce0007ffe0ff */
.L_x_68:
[----:B------:R-:W-:Y:S05]  /*1290*/  BSYNC.RECONVERGENT B1 ;  /* 0x0000000000017941 */ /* 0x000fea0003800200 */
.L_x_67:
[----:B------:R-:W-:-:S04]  /*12a0*/  LOP3.LUT R11, R11, 0x1, RZ, 0xc0, !PT ;  /* 0x000000010b0b7812 */ /* 0x000fc800078ec0ff */
[----:B------:R-:W-:-:S13]  /*12b0*/  ISETP.NE.U32.AND P0, PT, R11, 0x1, PT ;  /* 0x000000010b00780c */ /* 0x000fda0003f05070 */
[----:B------:R-:W-:Y:S05]  /*12c0*/  @P0 BRA `(.L_x_56) ;  /* 0x00000000003c0947 */ /* 0x000fea0003800000 */
[----:B0-----:R-:W0:Y:S02]  /*12d0*/  LDC.64 R12, c[0x0][0x380] ;  /* 0x0000e000ff0c7b82 */ /* 0x001e240000000a00 */
[----:B0-----:R-:W-:-:S05]  /*12e0*/  IMAD.WIDE R10, R10, 0xc, R12 ;  /* 0x0000000c0a0a7825 */ /* 0x001fca00078e020c */
[----:B------:R-:W2:Y:S04]  /*12f0*/  LDG.E R13, desc[UR8][R10.64+0x4] ;  /* 0x000004080a0d7981 */ /* 0x000ea8000c1e1900 */
[----:B------:R-:W3:Y:S04]  /*1300*/  LDG.E R12, desc[UR8][R10.64] ;  /* 0x000000080a0c7981 */ /* 0x000ee8000c1e1900 */
[----:B------:R-:W4:Y:S01]  /*1310*/  LDG.E R14, desc[UR8][R10.64+0x8] ;  /* 0x000008080a0e7981 */ /* 0x000f22000c1e1900 */
        /* <DEDUP_REMOVED lines=10> */
.L_x_56:
[----:B------:R-:W-:Y:S05]  /*13c0*/  BSYNC.RECONVERGENT B0 ;  /* 0x0000000000007941 */ /* 0x000fea0003800200 */
.L_x_55:
[----:B------:R-:W-:-:S04]  /*13d0*/  IADD3 R5, PT, PT, R4, R5, RZ ;  /* 0x0000000504057210 */ /* 0x000fc80007ffe0ff */
[----:B------:R-:W-:-:S13]  /*13e0*/  ISETP.GE.AND P0, PT, R5, R0, PT ;  /* 0x000000000500720c */ /* 0x000fda0003f06270 */
[----:B------:R-:W-:Y:S05]  /*13f0*/  @!P0 BRA `(.L_x_73) ;  /* 0xffffffec004c8947 */ /* 0x000fea000383ffff */
[----:B------:R-:W-:Y:S05]  /*1400*/  EXIT ;  /* 0x000000000000794d */ /* 0x000fea0003800000 */
.L_x_74:
        /* <DEDUP_REMOVED lines=15> */
.L_x_146:


//--------------------- .text._Z28kernel_countneighbors_n2convP6float3iiffiPj --------------------------
	.section	.text._Z28kernel_countneighbors_n2convP6float3iiffiPj,"ax",@progbits
	.align	128
        .global         _Z28kernel_countneighbors_n2convP6float3iiffiPj
        .type           _Z28kernel_countneighbors_n2convP6float3iiffiPj,@function
        .size           _Z28kernel_countneighbors_n2convP6float3iiffiPj,(.L_x_143 - _Z28kernel_countneighbors_n2convP6float3iiffiPj)
        .other          _Z28kernel_countneighbors_n2convP6float3iiffiPj,@"STO_CUDA_ENTRY STV_DEFAULT"
_Z28kernel_countneighbors_n2convP6float3iiffiPj:
.text._Z28kernel_countneighbors_n2convP6float3iiffiPj:
[----:B------:R-:W-:Y:S01]  /*0000*/  LDC R1, c[0x0][0x37c] ;  /* 0x0000df00ff017b82 */ /* 0x000fe20000000800 */
[----:B------:R-:W0:Y:S01]  /*0010*/  S2R R8, SR_TID.X ;  /* 0x0000000000087919 */ /* 0x000e220000002100 */
[----:B------:R-:W1:Y:S06]  /*0020*/  LDCU UR5, c[0x0][0x360] ;  /* 0x00006c00ff0577ac */ /* 0x000e6c0008000800 */
[----:B------:R-:W0:Y:S01]  /*0030*/  S2UR UR8, SR_CTAID.X ;  /* 0x00000000000879c3 */ /* 0x000e220000002500 */
[----:B------:R-:W2:Y:S01]  /*0040*/  LDCU.64 UR6, c[0x0][0x388] ;  /* 0x00007100ff0677ac */ /* 0x000ea20008000a00 */
[----:B------:R-:W3:Y:S06]  /*0050*/  LDCU UR9, c[0x0][0x398] ;  /* 0x00007300ff0977ac */ /* 0x000eec0008000800 */
[----:B------:R-:W0:Y:S01]  /*0060*/  LDC R3, c[0x0][0x360] ;  /* 0x0000d800ff037b82 */ /* 0x000e220000000800 */
[----:B--2---:R-:W-:-:S04]  /*0070*/  UIMAD UR4, UR7, UR6, URZ ;  /* 0x00000006070472a4 */ /* 0x004fc8000f8e02ff */
[----:B---3--:R-:W-:Y:S01]  /*0080*/  UIMAD UR4, UR4, UR9, URZ ;  /* 0x00000009040472a4 */ /* 0x008fe2000f8e02ff */
[----:B0-----:R-:W-:-:S05]  /*0090*/  IMAD R8, R3, UR8, R8 ;  /* 0x0000000803087c24 */ /* 0x001fca000f8e0208 */
[----:B------:R-:W-:-:S13]  /*00a0*/  ISETP.GE.AND P0, PT, R8, UR4, PT ;  /* 0x0000000408007c0c */ /* 0x000fda000bf06270 */
[----:B-1----:R-:W-:Y:S05]  /*00b0*/  @P0 EXIT ;  /* 0x000000000000094d */ /* 0x002fea0003800000 */
[----:B------:R-:W-:Y:S02]  /*00c0*/  I2FP.F32.S32 R3, UR9 ;  /* 0x0000000900037c45 */ /* 0x000fe40008201400 */
[----:B------:R-:W-:Y:S02]  /*00d0*/  I2FP.F32.S32 R0, UR7 ;  /* 0x0000000700007c45 */ /* 0x000fe40008201400 */
[----:B------:R-:W0:Y:S08]  /*00e0*/  MUFU.RCP R2, R3 ;  /* 0x0000000300027308 */ /* 0x000e300000001000 */
[----:B------:R-:W1:Y:S01]  /*00f0*/  FCHK P0, R0, R3 ;  /* 0x0000000300007302 */ /* 0x000e620000000000 */
[----:B0-----:R-:W-:-:S04]  /*0100*/  FFMA R5, -R3, R2, 1 ;  /* 0x3f80000003057423 */ /* 0x001fc80000000102 */
[----:B------:R-:W-:-:S04]  /*0110*/  FFMA R5, R2, R5, R2 ;  /* 0x0000000502057223 */ /* 0x000fc80000000002 */
[----:B------:R-:W-:-:S04]  /*0120*/  FFMA R2, R0, R5, RZ ;  /* 0x0000000500027223 */ /* 0x000fc800000000ff */
[----:B------:R-:W-:-:S04]  /*0130*/  FFMA R4, -R3, R2, R0 ;  /* 0x0000000203047223 */ /* 0x000fc80000000100 */
[----:B------:R-:W-:Y:S01]  /*0140*/  FFMA R19, R5, R4, R2 ;  /* 0x0000000405137223 */ /* 0x000fe20000000002 */
[----:B-1----:R-:W-:Y:S06]  /*0150*/  @!P0 BRA `(.L_x_75) ;  /* 0x00000000000c8947 */ /* 0x002fec0003800000 */
[----:B------:R-:W-:-:S07]  /*0160*/  MOV R2, 0x180 ;  /* 0x0000018000027802 */ /* 0x000fce0000000f00 */
[----:B------:R-:W-:Y:S05]  /*0170*/  CALL.REL.NOINC `($__internal_0_$__cuda_sm3x_div_rn_noftz_f32_slowpath) ;  /* 0x0000001400647944 */ /* 0x000fea0003c00000 */
[----:B------:R-:W-:-:S07]  /*0180*/  IMAD.MOV.U32 R19, RZ, RZ, R0 ;  /* 0x000000ffff137224 */ /* 0x000fce00078e0000 */
.L_x_75:
[----:B------:R-:W0:Y:S01]  /*0190*/  LDC.64 R16, c[0x0][0x390] ;  /* 0x0000e400ff107b82 */ /* 0x000e220000000a00 */
[----:B------:R-:W1:Y:S01]  /*01a0*/  LDCU UR6, c[0x0][0x370] ;  /* 0x00006e00ff0677ac */ /* 0x000e620008000800 */
[----:B------:R-:W2:Y:S01]  /*01b0*/  F2I.CEIL.NTZ R19, R19 ;  /* 0x0000001300137305 */ /* 0x000ea2000020b100 */
[----:B------:R-:W3:Y:S01]  /*01c0*/  LDCU UR7, c[0x0][0x398] ;  /* 0x00007300ff0777ac */ /* 0x000ee20008000800 */
[----:B------:R-:W3:Y:S01]  /*01d0*/  LDCU UR8, c[0x0][0x38c] ;  /* 0x00007180ff0877ac */ /* 0x000ee20008000800 */
[----:B------:R-:W4:Y:S01]  /*01e0*/  LDCU.64 UR10, c[0x0][0x358] ;  /* 0x00006b00ff0a77ac */ /* 0x000f220008000a00 */
[----:B-1----:R-:W-:Y:S01]  /*01f0*/  UIMAD UR5, UR5, UR6, URZ ;  /* 0x00000006050572a4 */ /* 0x002fe2000f8e02ff */
[----:B0-----:R-:W-:Y:S01]  /*0200*/  FMUL R0, R16, R16 ;  /* 0x0000001010007220 */ /* 0x001fe20000400000 */
[----:B------:R-:W-:Y:S01]  /*0210*/  FFMA R17, R17, 1.7320499420166015625, R16 ;  /* 0x3fddb3d011117823 */ /* 0x000fe20000000010 */
[----:B---3--:R-:W-:-:S03]  /*0220*/  UIMAD UR6, UR8, UR7, URZ ;  /* 0x00000007080672a4 */ /* 0x008fc6000f8e02ff */
[----:B------:R-:W-:Y:S01]  /*0230*/  R2UR UR9, R0 ;  /* 0x00000000000972ca */ /* 0x000fe200000e0000 */
[----:B--2-4-:R-:W-:-:S14]  /*0240*/  FMUL R17, R17, R17 ;  /* 0x0000001111117220 */ /* 0x014fdc0000400000 */
.L_x_133:
[----:B--234-:R-:W-:Y:S01]  /*0250*/  IABS R7, UR6 ;  /* 0x0000000600077c13 */ /* 0x01cfe20008000000 */
[----:B0-----:R-:W0:Y:S01]  /*0260*/  LDC R0, c[0x0][0x398] ;  /* 0x0000e600ff007b82 */ /* 0x001e220000000800 */
[----:B------:R-:W-:Y:S01]  /*0270*/  ISETP.GE.AND P3, PT, R8, RZ, PT ;  /* 0x000000ff0800720c */ /* 0x000fe20003f66270 */
[----:B-1----:R-:W1:Y:S01]  /*0280*/  LDCU UR7, c[0x0][0x38c] ;  /* 0x00007180ff0777ac */ /* 0x002e620008000800 */
[----:B------:R-:W2:Y:S01]  /*0290*/  I2F.RP R3, R7 ;  /* 0x0000000700037306 */ /* 0x000ea20000209400 */
[----:B------:R-:W-:Y:S07]  /*02a0*/  BSSY.RECONVERGENT B1, `(.L_x_76) ;  /* 0x0000142000017945 */ /* 0x000fee0003800200 */
[----:B--2---:R-:W2:Y:S01]  /*02b0*/  MUFU.RCP R3, R3 ;  /* 0x0000000300037308 */ /* 0x004ea20000001000 */
[----:B0-----:R-:W-:-:S07]  /*02c0*/  IABS R2, R0 ;  /* 0x0000000000027213 */ /* 0x001fce0000000000 */
[----:B------:R-:W0:Y:S01]  /*02d0*/  I2F.RP R6, R2 ;  /* 0x0000000200067306 */ /* 0x000e220000209400 */
[----:B--2---:R-:W-:Y:S01]  /*02e0*/  VIADD R4, R3, 0xffffffe ;  /* 0x0ffffffe03047836 */ /* 0x004fe20000000000 */
[----:B------:R-:W-:-:S06]  /*02f0*/  IABS R3, UR6 ;  /* 0x0000000600037c13 */ /* 0x000fcc0008000000 */
[----:B------:R2:W3:Y:S08]  /*0300*/  F2I.FTZ.U32.TRUNC.NTZ R5, R4 ;  /* 0x0000000400057305 */ /* 0x0004f0000021f000 */
[----:B0-----:R-:W0:Y:S01]  /*0310*/  MUFU.RCP R6, R6 ;  /* 0x0000000600067308 */ /* 0x001e220000001000 */
[----:B--2---:R-:W-:Y:S01]  /*0320*/  IMAD.MOV.U32 R4, RZ, RZ, RZ ;  /* 0x000000ffff047224 */ /* 0x004fe200078e00ff */
[----:B---3--:R-:W-:-:S05]  /*0330*/  IADD3 R10, PT, PT, RZ, -R5, RZ ;  /* 0x80000005ff0a7210 */ /* 0x008fca0007ffe0ff */
[----:B------:R-:W-:Y:S01]  /*0340*/  IMAD R9, R10, R7, RZ ;  /* 0x000000070a097224 */ /* 0x000fe200078e02ff */
[----:B------:R-:W-:-:S03]  /*0350*/  IABS R10, R8 ;  /* 0x00000008000a7213 */ /* 0x000fc60000000000 */
[----:B------:R-:W-:Y:S01]  /*0360*/  IMAD.HI.U32 R5, R5, R9, R4 ;  /* 0x0000000905057227 */ /* 0x000fe200078e0004 */
[----:B------:R-:W-:-:S03]  /*0370*/  MOV R9, R10 ;  /* 0x0000000a00097202 */ /* 0x000fc60000000f00 */
[----:B------:R-:W-:Y:S02]  /*0380*/  IMAD.MOV R4, RZ, RZ, -R3 ;  /* 0x000000ffff047224 */ /* 0x000fe400078e0a03 */
[----:B------:R-:W-:Y:S01]  /*0390*/  IMAD.HI.U32 R3, R5, R9, RZ ;  /* 0x0000000905037227 */ /* 0x000fe200078e00ff */
[----:B0-----:R-:W-:-:S03]  /*03a0*/  IADD3 R5, PT, PT, R6, 0xffffffe, RZ ;  /* 0x0ffffffe06057810 */ /* 0x001fc60007ffe0ff */
[----:B------:R-:W-:-:S03]  /*03b0*/  IMAD R4, R3, R4, R9 ;  /* 0x0000000403047224 */ /* 0x000fc600078e0209 */
[----:B------:R-:W0:Y:S02]  /*03c0*/  F2I.FTZ.U32.TRUNC.NTZ R5, R5 ;  /* 0x0000000500057305 */ /* 0x000e24000021f000 */
[----:B------:R-:W-:-:S13]  /*03d0*/  ISETP.GT.U32.AND P1, PT, R7, R4, PT ;  /* 0x000000040700720c */ /* 0x000fda0003f24070 */
[----:B------:R-:W-:Y:S01]  /*03e0*/  @!P1 IMAD.IADD R4, R4, 0x1, -R7 ;  /* 0x0000000104049824 */ /* 0x000fe200078e0a07 */
[----:B------:R-:W-:Y:S02]  /*03f0*/  @!P1 IADD3 R3, PT, PT, R3, 0x1, RZ ;  /* 0x0000000103039810 */ /* 0x000fe40007ffe0ff */
[----:B------:R-:W-:Y:S02]  /*0400*/  ISETP.NE.AND P1, PT, RZ, UR6, PT ;  /* 0x00000006ff007c0c */ /* 0x000fe4000bf25270 */
[----:B------:R-:W-:Y:S01]  /*0410*/  ISETP.GE.U32.AND P0, PT, R4, R7, PT ;  /* 0x000000070400720c */ /* 0x000fe20003f06070 */
[----:B0-----:R-:W-:Y:S01]  /*0420*/  IMAD.MOV R7, RZ, RZ, -R5 ;  /* 0x000000ffff077224 */ /* 0x001fe200078e0a05 */
[----:B------:R-:W-:-:S04]  /*0430*/  LOP3.LUT R4, R8, UR6, RZ, 0x3c, !PT ;  /* 0x0000000608047c12 */ /* 0x000fc8000f8e3cff */
[----:B------:R-:W-:Y:S01]  /*0440*/  ISETP.GE.AND P2, PT, R4, RZ, PT ;  /* 0x000000ff0400720c */ /* 0x000fe20003f46270 */
[----:B------:R-:W-:-:S06]  /*0450*/  IMAD.MOV.U32 R4, RZ, RZ, RZ ;  /* 0x000000ffff047224 */ /* 0x000fcc00078e00ff */
[----:B------:R-:W-:-:S05]  /*0460*/  @P0 IADD3 R3, PT, PT, R3, 0x1, RZ ;  /* 0x0000000103030810 */ /* 0x000fca0007ffe0ff */
[----:B------:R-:W-:Y:S02]  /*0470*/  IMAD.MOV.U32 R10, RZ, RZ, R3 ;  /* 0x000000ffff0a7224 */ /* 0x000fe400078e0003 */
[----:B------:R-:W-:-:S03]  /*0480*/  IMAD R3, R7, R2, RZ ;  /* 0x0000000207037224 */ /* 0x000fc600078e02ff */
[----:B------:R-:W-:Y:S01]  /*0490*/  @!P2 IADD3 R10, PT, PT, -R10, RZ, RZ ;  /* 0x000000ff0a0aa210 */ /* 0x000fe20007ffe1ff */
[----:B------:R-:W-:Y:S01]  /*04a0*/  IMAD.HI.U32 R4, R5, R3, R4 ;  /* 0x0000000305047227 */ /* 0x000fe200078e0004 */
[----:B------:R-:W-:Y:S02]  /*04b0*/  @!P1 LOP3.LUT R10, RZ, UR6, RZ, 0x33, !PT ;  /* 0x00000006ff0a9c12 */ /* 0x000fe4000f8e33ff */
[----:B------:R-:W-:Y:S02]  /*04c0*/  ISETP.NE.AND P1, PT, R0, RZ, PT ;  /* 0x000000ff0000720c */ /* 0x000fe40003f25270 */
[----:B------:R-:W-:Y:S01]  /*04d0*/  IADD3 R3, PT, PT, -R10, RZ, RZ ;  /* 0x000000ff0a037210 */ /* 0x000fe20007ffe1ff */
[----:B------:R-:W-:-:S04]  /*04e0*/  IMAD.HI.U32 R5, R4, R9, RZ ;  /* 0x0000000904057227 */ /* 0x000fc800078e00ff */
[----:B------:R-:W-:Y:S02]  /*04f0*/  IMAD R3, R3, UR6, R8 ;  /* 0x0000000603037c24 */ /* 0x000fe4000f8e0208 */
[----:B------:R-:W-:-:S03]  /*0500*/  IMAD.MOV R5, RZ, RZ, -R5 ;  /* 0x000000ffff057224 */ /* 0x000fc600078e0a05 */
[----:B------:R-:W-:Y:S01]  /*0510*/  IABS R6, R3 ;  /* 0x0000000300067213 */ /* 0x000fe20000000000 */
[C---:B------:R-:W-:Y:S01]  /*0520*/  IMAD R7, R2.reuse, R5, R9 ;  /* 0x0000000502077224 */ /* 0x040fe200078e0209 */
[----:B------:R-:W-:Y:S02]  /*0530*/  LOP3.LUT R3, R3, R0, RZ, 0x3c, !PT ;  /* 0x0000000003037212 */ /* 0x000fe400078e3cff */
[----:B------:R-:W-:Y:S02]  /*0540*/  MOV R5, R6 ;  /* 0x0000000600057202 */ /* 0x000fe40000000f00 */
[----:B------:R-:W-:-:S03]  /*0550*/  ISETP.GT.U32.AND P0, PT, R2, R7, PT ;  /* 0x000000070200720c */ /* 0x000fc60003f04070 */
[----:B------:R-:W-:-:S04]  /*0560*/  IMAD.HI.U32 R4, R4, R5, RZ ;  /* 0x0000000504047227 */ /* 0x000fc800078e00ff */
[----:B------:R-:W-:-:S04]  /*0570*/  IMAD.MOV R6, RZ, RZ, -R4 ;  /* 0x000000ffff067224 */ /* 0x000fc800078e0a04 */
[----:B------:R-:W-:Y:S02]  /*0580*/  IMAD R5, R2, R6, R5 ;  /* 0x0000000602057224 */ /* 0x000fe400078e0205 */
[----:B------:R-:W-:-:S03]  /*0590*/  @!P0 IADD3 R7, PT, PT, R7, -R2, RZ ;  /* 0x8000000207078210 */ /* 0x000fc60007ffe0ff */
[C---:B------:R-:W-:Y:S02]  /*05a0*/  ISETP.GT.U32.AND P2, PT, R2.reuse, R5, PT ;  /* 0x000000050200720c */ /* 0x040fe40003f44070 */
[----:B------:R-:W-:-:S11]  /*05b0*/  ISETP.GT.U32.AND P0, PT, R2, R7, PT ;  /* 0x000000070200720c */ /* 0x000fd60003f04070 */
[----:B------:R-:W-:Y:S01]  /*05c0*/  @!P2 IMAD.IADD R5, R5, 0x1, -R2 ;  /* 0x000000010505a824 */ /* 0x000fe200078e0a02 */
[----:B------:R-:W-:Y:S02]  /*05d0*/  @!P2 IADD3 R4, PT, PT, R4, 0x1, RZ ;  /* 0x000000010404a810 */ /* 0x000fe40007ffe0ff */
[-C--:B------:R-:W-:Y:S02]  /*05e0*/  @!P0 IADD3 R7, PT, PT, R7, -R2.reuse, RZ ;  /* 0x8000000207078210 */ /* 0x080fe40007ffe0ff */
[----:B------:R-:W-:Y:S01]  /*05f0*/  ISETP.GE.U32.AND P0, PT, R5, R2, PT ;  /* 0x000000020500720c */ /* 0x000fe20003f06070 */
[----:B-1----:R-:W-:Y:S01]  /*0600*/  IMAD R2, R10, UR7, RZ ;  /* 0x000000070a027c24 */ /* 0x002fe2000f8e02ff */
[----:B------:R-:W-:Y:S01]  /*0610*/  LOP3.LUT R5, RZ, R0, RZ, 0x33, !PT ;  /* 0x00000000ff057212 */ /* 0x000fe200078e33ff */
[----:B------:R-:W-:Y:S01]  /*0620*/  @!P3 IMAD.MOV R7, RZ, RZ, -R7 ;  /* 0x000000ffff07b224 */ /* 0x000fe200078e0a07 */
[----:B------:R-:W-:Y:S02]  /*0630*/  ISETP.GE.AND P3, PT, R3, RZ, PT ;  /* 0x000000ff0300720c */ /* 0x000fe40003f66270 */
[----:B------:R-:W-:-:S02]  /*0640*/  IADD3 R15, PT, PT, R2, UR7, RZ ;  /* 0x00000007020f7c10 */ /* 0x000fc4000fffe0ff */
[----:B------:R-:W-:-:S05]  /*0650*/  SEL R0, R5, R7, !P1 ;  /* 0x0000000705007207 */ /* 0x000fca0004800000 */
[----:B------:R-:W-:Y:S02]  /*0660*/  IMAD R16, R19, R0, R2 ;  /* 0x0000000013107224 */ /* 0x000fe400078e0202 */
[----:B------:R-:W-:-:S03]  /*0670*/  @P0 VIADD R4, R4, 0x1 ;  /* 0x0000000104040836 */ /* 0x000fc60000000000 */
[----:B------:R-:W-:Y:S01]  /*0680*/  ISETP.GE.AND P0, PT, R16, R15, PT ;  /* 0x0000000f1000720c */ /* 0x000fe20003f06270 */
[----:B------:R-:W-:-:S03]  /*0690*/  @!P3 IMAD.MOV R4, RZ, RZ, -R4 ;  /* 0x000000ffff04b224 */ /* 0x000fc600078e0a04 */
[----:B------:R-:W-:Y:S02]  /*06a0*/  ISETP.LT.OR P0, PT, R19, 0x1, P0 ;  /* 0x000000011300780c */ /* 0x000fe40000701670 */
[----:B------:R-:W-:-:S04]  /*06b0*/  SEL R5, R5, R4, !P1 ;  /* 0x0000000405057207 */ /* 0x000fc80004800000 */
[----:B------:R-:W-:-:S07]  /*06c0*/  IADD3 R9, PT, PT, R5, R2, RZ ;  /* 0x0000000205097210 */ /* 0x000fce0007ffe0ff */
[----:B------:R-:W-:Y:S05]  /*06d0*/  @P0 BRA `(.L_x_77) ;  /* 0x0000000c00f80947 */ /* 0x000fea0003800000 */
[----:B------:R-:W0:Y:S01]  /*06e0*/  LDC.64 R6, c[0x0][0x380] ;  /* 0x0000e000ff067b82 */ /* 0x000e220000000a00 */
[----:B------:R-:W1:Y:S07]  /*06f0*/  LDCU UR7, c[0x0][0x394] ;  /* 0x00007280ff0777ac */ /* 0x000e6e0008000800 */
[----:B------:R-:W2:Y:S01]  /*0700*/  LDC.64 R4, c[0x0][0x3a0] ;  /* 0x0000e800ff047b82 */ /* 0x000ea20000000a00 */
[----:B0-----:R-:W-:-:S05]  /*0710*/  IMAD.WIDE R6, R9, 0xc, R6 ;  /* 0x0000000c09067825 */ /* 0x001fca00078e0206 */
[----:B------:R-:W1:Y:S04]  /*0720*/  LDG.E R3, desc[UR10][R6.64] ;  /* 0x0000000a06037981 */ /* 0x000e68000c1e1900 */
[----:B------:R-:W3:Y:S04]  /*0730*/  LDG.E R2, desc[UR10][R6.64+0x4] ;  /* 0x0000040a06027981 */ /* 0x000ee8000c1e1900 */
[----:B------:R-:W4:Y:S01]  /*0740*/  LDG.E R0, desc[UR10][R6.64+0x8] ;  /* 0x0000080a06007981 */ /* 0x000f22000c1e1900 */
[----:B------:R-:W-:Y:S01]  /*0750*/  IMAD R9, R9, 0x1b, RZ ;  /* 0x0000001b09097824 */ /* 0x000fe200078e02ff */
[----:B------:R-:W-:-:S03]  /*0760*/  VIADDMNMX R15, R16, R19, R15, PT ;  /* 0x00000013100f7246 */ /* 0x000fc6000380010f */
[----:B--2---:R-:W-:-:S04]  /*0770*/  IMAD.WIDE R4, R9, 0x4, R4 ;  /* 0x0000000409047825 */ /* 0x004fc800078e0204 */
[C---:B-1----:R-:W-:Y:S01]  /*0780*/  FADD R14, R3.reuse, -UR7 ;  /* 0x80000007030e7e21 */ /* 0x042fe20008000000 */
[----:B------:R-:W-:Y:S01]  /*0790*/  FADD R13, R3, UR7 ;  /* 0x00000007030d7e21 */ /* 0x000fe20008000000 */
[C---:B---3--:R-:W-:Y:S01]  /*07a0*/  FADD R12, R2.reuse, -UR7 ;  /* 0x80000007020c7e21 */ /* 0x048fe20008000000 */
[----:B------:R-:W-:Y:S01]  /*07b0*/  FADD R11, R2, UR7 ;  /* 0x00000007020b7e21 */ /* 0x000fe20008000000 */
[C---:B----4-:R-:W-:Y:S01]  /*07c0*/  FADD R10, R0.reuse, -UR7 ;  /* 0x80000007000a7e21 */ /* 0x050fe20008000000 */
[----:B------:R-:W-:-:S07]  /*07d0*/  FADD R9, R0, UR7 ;  /* 0x0000000700097e21 */ /* 0x000fce0008000000 */
.L_x_132:
[----:B0-234-:R-:W0:Y:S02]  /*07e0*/  LDC.64 R6, c[0x0][0x380] ;  /* 0x0000e000ff067b82 */ /* 0x01de240000000a00 */
[----:B0-----:R-:W-:-:S05]  /*07f0*/  IMAD.WIDE R6, R16, 0xc, R6 ;  /* 0x0000000c10067825 */ /* 0x001fca00078e0206 */
[----:B------:R-:W2:Y:S04]  /*0800*/  LDG.E R21, desc[UR10][R6.64+0x4] ;  /* 0x0000040a06157981 */ /* 0x000ea8000c1e1900 */
[----:B------:R-:W3:Y:S04]  /*0810*/  LDG.E R20, desc[UR10][R6.64] ;  /* 0x0000000a06147981 */ /* 0x000ee8000c1e1900 */
[----:B------:R-:W4:Y:S01]  /*0820*/  LDG.E R23, desc[UR10][R6.64+0x8] ;  /* 0x0000080a06177981 */ /* 0x000f22000c1e1900 */
[----:B------:R-:W-:Y:S01]  /*0830*/  VIADD R16, R16, 0x1 ;  /* 0x0000000110107836 */ /* 0x000fe20000000000 */
[----:B------:R-:W-:Y:S04]  /*0840*/  BSSY.RECONVERGENT B0, `(.L_x_78) ;  /* 0x00000e5000007945 */ /* 0x000fe80003800200 */
[----:B------:R-:W-:-:S04]  /*0850*/  ISETP.GE.AND P1, PT, R16, R15, PT ;  /* 0x0000000f1000720c */ /* 0x000fc80003f26270 */
[----:B------:R-:W-:Y:S01]  /*0860*/  P2R R26, PR, RZ, 0x2 ;  /* 0x00000002ff1a7803 */ /* 0x000fe20000000000 */
[----:B--2---:R-:W-:Y:S01]  /*0870*/  FADD R22, R2, -R21 ;  /* 0x8000001502167221 */ /* 0x004fe20000000000 */
[----:B---3--:R-:W-:-:S03]  /*0880*/  FADD R18, R3, -R20 ;  /* 0x8000001403127221 */ /* 0x008fc60000000000 */
[----:B-1----:R-:W-:Y:S01]  /*0890*/  FMUL R25, R22, R22 ;  /* 0x0000001616197220 */ /* 0x002fe20000400000 */
[----:B----4-:R-:W-:-:S03]  /*08a0*/  FADD R22, R0, -R23 ;  /* 0x8000001700167221 */ /* 0x010fc60000000000 */
[----:B------:R-:W-:-:S04]  /*08b0*/  FFMA R25, R18, R18, R25 ;  /* 0x0000001212197223 */ /* 0x000fc80000000019 */
[----:B------:R-:W-:-:S05]  /*08c0*/  FFMA R22, R22, R22, R25 ;  /* 0x0000001616167223 */ /* 0x000fca0000000019 */
[----:B------:R-:W-:-:S13]  /*08d0*/  FSETP.GT.AND P0, PT, R22, R17, PT ;  /* 0x000000111600720b */ /* 0x000fda0003f04000 */
[----:B------:R-:W-:Y:S05]  /*08e0*/  @P0 BRA `(.L_x_79) ;  /* 0x0000000c00680947 */ /* 0x000fea0003800000 */
[----:B------:R-:W0:Y:S01]  /*08f0*/  LDC R7, c[0x0][0x394] ;  /* 0x0000e500ff077b82 */ /* 0x000e220000000800 */
[----:B------:R-:W-:Y:S01]  /*0900*/  FADD R29, R14, -R20 ;  /* 0x800000140e1d7221 */ /* 0x000fe20000000000 */
[----:B------:R-:W-:Y:S01]  /*0910*/  FADD R18, R12, -R21 ;  /* 0x800000150c127221 */ /* 0x000fe20000000000 */
[----:B------:R-:W-:Y:S01]  /*0920*/  FADD R27, R10, -R23 ;  /* 0x800000170a1b7221 */ /* 0x000fe20000000000 */
[----:B------:R-:W-:Y:S01]  /*0930*/  BSSY.RECONVERGENT B2, `(.L_x_80) ;  /* 0x0000025000027945 */ /* 0x000fe20003800200 */
[----:B------:R-:W-:Y:S01]  /*0940*/  FMUL R29, R29, R29 ;  /* 0x0000001d1d1d7220 */ /* 0x000fe20000400000 */
[----:B------:R-:W-:Y:S01]  /*0950*/  FMUL R18, R18, R18 ;  /* 0x0000001212127220 */ /* 0x000fe20000400000 */
[----:B------:R-:W-:-:S03]  /*0960*/  FMUL R27, R27, R27 ;  /* 0x0000001b1b1b7220 */ /* 0x000fc60000400000 */
[----:B------:R-:W-:-:S04]  /*0970*/  FADD R6, R29, R18 ;  /* 0x000000121d067221 */ /* 0x000fc80000000000 */
[----:B------:R-:W-:-:S05]  /*0980*/  FADD R24, R6, R27 ;  /* 0x0000001b06187221 */ /* 0x000fca0000000000 */
[----:B------:R-:W-:Y:S01]  /*0990*/  FSETP.GEU.AND P2, PT, R24, UR9, PT ;  /* 0x0000000918007c0b */ /* 0x000fe2000bf4e000 */
[-C--:B0-----:R-:W-:Y:S01]  /*09a0*/  FFMA R22, RZ, R7.reuse, R0 ;  /* 0x00000007ff167223 */ /* 0x081fe20000000000 */
[-C--:B------:R-:W-:Y:S01]  /*09b0*/  FFMA R24, RZ, R7.reuse, R2 ;  /* 0x00000007ff187223 */ /* 0x080fe20000000002 */
[----:B------:R-:W-:Y:S02]  /*09c0*/  FFMA R7, RZ, R7, R3 ;  /* 0x00000007ff077223 */ /* 0x000fe40000000003 */
[----:B------:R-:W-:Y:S01]  /*09d0*/  FADD R22, -R23, R22 ;  /* 0x0000001617167221 */ /* 0x000fe20000000100 */
[----:B------:R-:W-:Y:S01]  /*09e0*/  FADD R23, R9, -R23 ;  /* 0x8000001709177221 */ /* 0x000fe20000000000 */
[----:B------:R-:W-:Y:S01]  /*09f0*/  FADD R24, -R21, R24 ;  /* 0x0000001815187221 */ /* 0x000fe20000000100 */
[----:B------:R-:W-:Y:S01]  /*0a00*/  FADD R21, R11, -R21 ;  /* 0x800000150b157221 */ /* 0x000fe20000000000 */
[----:B------:R-:W-:Y:S01]  /*0a10*/  FADD R7, -R20, R7 ;  /* 0x0000000714077221 */ /* 0x000fe20000000100 */
[----:B------:R-:W-:Y:S01]  /*0a20*/  FMUL R25, R23, R23 ;  /* 0x0000001717197220 */ /* 0x000fe20000400000 */
[----:B------:R-:W-:-:S03]  /*0a30*/  FMUL R24, R24, R24 ;  /* 0x0000001818187220 */ /* 0x000fc60000400000 */
[----:B------:R-:W-:-:S05]  /*0a40*/  FADD R23, R6, R25 ;  /* 0x0000001906177221 */ /* 0x000fca0000000000 */
[----:B------:R-:W-:Y:S01]  /*0a50*/  FSETP.GEU.AND P0, PT, R23, UR9, PT ;  /* 0x0000000917007c0b */ /* 0x000fe2000bf0e000 */
[----:B------:R-:W-:-:S04]  /*0a60*/  FMUL R23, R22, R22 ;  /* 0x0000001616177220 */ /* 0x000fc80000400000 */
[----:B------:R-:W-:-:S05]  /*0a70*/  FADD R6, R6, R23 ;  /* 0x0000001706067221 */ /* 0x000fca0000000000 */
[----:B------:R-:W-:Y:S01]  /*0a80*/  FSETP.GEU.AND P1, PT, R6, UR9, PT ;  /* 0x0000000906007c0b */ /* 0x000fe2000bf2e000 */
[----:B------:R-:W-:-:S04]  /*0a90*/  FADD R6, R29, R24 ;  /* 0x000000181d067221 */ /* 0x000fc80000000000 */
[----:B------:R-:W-:-:S05]  /*0aa0*/  FADD R22, R27, R6 ;  /* 0x000000061b167221 */ /* 0x000fca0000000000 */
[----:B------:R-:W-:Y:S01]  /*0ab0*/  FSETP.GEU.AND P6, PT, R22, UR9, PT ;  /* 0x0000000916007c0b */ /* 0x000fe2000bfce000 */
[--C-:B------:R-:W-:Y:S01]  /*0ac0*/  FADD R22, R23, R6.reuse ;  /* 0x0000000617167221 */ /* 0x100fe20000000000 */
[----:B------:R-:W-:-:S04]  /*0ad0*/  FADD R6, R25, R6 ;  /* 0x0000000619067221 */ /* 0x000fc80000000000 */
[----:B------:R-:W-:Y:S01]  /*0ae0*/  FSETP.GEU.AND P5, PT, R22, UR9, PT ;  /* 0x0000000916007c0b */ /* 0x000fe2000bfae000 */
[----:B------:R-:W-:Y:S01]  /*0af0*/  FMUL R22, R21, R21 ;  /* 0x0000001515167220 */ /* 0x000fe20000400000 */
[----:B------:R-:W-:-:S03]  /*0b00*/  FSETP.GEU.AND P4, PT, R6, UR9, PT ;  /* 0x0000000906007c0b */ /* 0x000fc6000bf8e000 */
[----:B------:R-:W-:Y:S01]  /*0b10*/  FADD R6, R29, R22 ;  /* 0x000000161d067221 */ /* 0x000fe20000000000 */
[----:B------:R-:W-:-:S03]  /*0b20*/  FADD R29, R13, -R20 ;  /* 0x800000140d1d7221 */ /* 0x000fc60000000000 */
[----:B------:R-:W-:-:S05]  /*0b30*/  FADD R21, R27, R6 ;  /* 0x000000061b157221 */ /* 0x000fca0000000000 */
[----:B------:R-:W-:Y:S01]  /*0b40*/  FSETP.GEU.AND P3, PT, R21, UR9, PT ;  /* 0x0000000915007c0b */ /* 0x000fe2000bf6e000 */
[----:B------:R-:W-:-:S12]  /*0b50*/  @P2 BRA `(.L_x_81) ;  /* 0x0000000000082947 */ /* 0x000fd80003800000 */
[----:B------:R-:W-:-:S05]  /*0b60*/  HFMA2 R21, -RZ, RZ, 0, 5.9604644775390625e-08 ;  /* 0x00000001ff157431 */ /* 0x000fca00000001ff */
[----:B------:R0:W-:Y:S02]  /*0b70*/  REDG.E.ADD.STRONG.GPU desc[UR10][R4.64], R21 ;  /* 0x000000150400798e */ /* 0x0001e4000c12e10a */
.L_x_81:
[----:B------:R-:W-:Y:S05]  /*0b80*/  BSYNC.RECONVERGENT B2 ;  /* 0x0000000000027941 */ /* 0x000fea0003800200 */
.L_x_80:
[--C-:B------:R-:W-:Y:S01]  /*0b90*/  FADD R20, R23, R6.reuse ;  /* 0x0000000617147221 */ /* 0x100fe20000000000 */
[----:B------:R-:W-:Y:S01]  /*0ba0*/  BSSY.RECONVERGENT B2, `(.L_x_82) ;  /* 0x0000008000027945 */ /* 0x000fe20003800200 */
[----:B0-----:R-:W-:Y:S01]  /*0bb0*/  FADD R21, R25, R6 ;  /* 0x0000000619157221 */ /* 0x001fe20000000000 */
[----:B------:R-:W-:Y:S01]  /*0bc0*/  FMUL R29, R29, R29 ;  /* 0x0000001d1d1d7220 */ /* 0x000fe20000400000 */
[----:B------:R-:W-:Y:S01]  /*0bd0*/  FMUL R6, R7, R7 ;  /* 0x0000000707067220 */ /* 0x000fe20000400000 */
[----:B------:R-:W-:Y:S01]  /*0be0*/  FSETP.GEU.AND P2, PT, R20, UR9, PT ;  /* 0x0000000914007c0b */ /* 0x000fe2000bf4e000 */
[----:B------:R-:W-:-:S12]  /*0bf0*/  @P1 BRA `(.L_x_83) ;  /* 0x0000000000081947 */ /* 0x000fd80003800000 */
[----:B------:R-:W-:-:S05]  /*0c00*/  IMAD.MOV.U32 R7, RZ, RZ, 0x1 ;  /* 0x00000001ff077424 */ /* 0x000fca00078e00ff */
[----:B------:R0:W-:Y:S02]  /*0c10*/  REDG.E.ADD.STRONG.GPU desc[UR10][R4.64+0x4], R7 ;  /* 0x000004070400798e */ /* 0x0001e4000c12e10a */
.L_x_83:
[----:B------:R-:W-:Y:S05]  /*0c20*/  BSYNC.RECONVERGENT B2 ;  /* 0x0000000000027941 */ /* 0x000fea0003800200 */
.L_x_82:
[C-C-:B------:R-:W-:Y:S01]  /*0c30*/  FADD R20, R18.reuse, R29.reuse ;  /* 0x0000001d12147221 */ /* 0x140fe20000000000 */
[----:B------:R-:W-:Y:S01]  /*0c40*/  BSSY.RECONVERGENT B2, `(.L_x_84) ;  /* 0x000000a000027945 */ /* 0x000fe20003800200 */
[--C-:B------:R-:W-:Y:S01]  /*0c50*/  FADD R18, R18, R6.reuse ;  /* 0x0000000612127221 */ /* 0x100fe20000000000 */
[--C-:B0-----:R-:W-:Y:S01]  /*0c60*/  FADD R7, R24, R6.reuse ;  /* 0x0000000618077221 */ /* 0x101fe20000000000 */
[----:B------:R-:W-:Y:S01]  /*0c70*/  FADD R6, R22, R6 ;  /* 0x0000000616067221 */ /* 0x000fe20000000000 */
[--C-:B------:R-:W-:Y:S01]  /*0c80*/  FADD R24, R24, R29.reuse ;  /* 0x0000001d18187221 */ /* 0x100fe20000000000 */
[----:B------:R-:W-:Y:S01]  /*0c90*/  FADD R22, R22, R29 ;  /* 0x0000001d16167221 */ /* 0x000fe20000000000 */
[----:B------:R-:W-:Y:S01]  /*0ca0*/  FSETP.GEU.AND P1, PT, R21, UR9, PT ;  /* 0x0000000915007c0b */ /* 0x000fe2000bf2e000 */
[----:B------:R-:W-:-:S12]  /*0cb0*/  @P0 BRA `(.L_x_85) ;  /* 0x0000000000080947 */ /* 0x000fd80003800000 */
[----:B------:R-:W-:-:S05]  /*0cc0*/  MOV R21, 0x1 ;  /* 0x0000000100157802 */ /* 0x000fca0000000f00 */
[----:B------:R0:W-:Y:S02]  /*0cd0*/  REDG.E.ADD.STRONG.GPU desc[UR10][R4.64+0x8], R21 ;  /* 0x000008150400798e */ /* 0x0001e4000c12e10a */
.L_x_85:
[----:B------:R-:W-:Y:S05]  /*0ce0*/  BSYNC.RECONVERGENT B2 ;  /* 0x0000000000027941 */ /* 0x000fea0003800200 */
.L_x_84:
[--C-:B0-----:R-:W-:Y:S01]  /*0cf0*/  FADD R21, R27, R18.reuse ;  /* 0x000000121b157221 */ /* 0x101fe20000000000 */
[----:B------:R-:W-:Y:S01]  /*0d00*/  BSSY.RECONVERGENT B2, `(.L_x_86) ;  /* 0x0000007000027945 */ /* 0x000fe20003800200 */
[--C-:B------:R-:W-:Y:S01]  /*0d10*/  FADD R28, R23, R18.reuse ;  /* 0x00000012171c7221 */ /* 0x100fe20000000000 */
[----:B------:R-:W-:Y:S02]  /*0d20*/  FADD R18, R25, R18 ;  /* 0x0000001219127221 */ /* 0x000fe40000000000 */
[----:B------:R-:W-:Y:S01]  /*0d30*/  FSETP.GEU.AND P0, PT, R21, UR9, PT ;  /* 0x0000000915007c0b */ /* 0x000fe2000bf0e000 */
[----:B------:R-:W-:-:S12]  /*0d40*/  @P6 BRA `(.L_x_87) ;  /* 0x0000000000086947 */ /* 0x000fd80003800000 */
[----:B------:R-:W-:-:S05]  /*0d50*/  IMAD.MOV.U32 R21, RZ, RZ, 0x1 ;  /* 0x00000001ff157424 */ /* 0x000fca00078e00ff */
[----:B------:R0:W-:Y:S02]  /*0d60*/  REDG.E.ADD.STRONG.GPU desc[UR10][R4.64+0xc], R21 ;  /* 0x00000c150400798e */ /* 0x0001e4000c12e10a */
.L_x_87:
[----:B------:R-:W-:Y:S05]  /*0d70*/  BSYNC.RECONVERGENT B2 ;  /* 0x0000000000027941 */ /* 0x000fea0003800200 */
.L_x_86:
[----:B------:R-:W-:Y:S01]  /*0d80*/  BSSY.RECONVERGENT B2, `(.L_x_88) ;  /* 0x0000005000027945 */ /* 0x000fe20003800200 */
[----:B------:R-:W-:-:S03]  /*0d90*/  FSETP.GEU.AND P6, PT, R28, UR9, PT ;  /* 0x000000091c007c0b */ /* 0x000fc6000bfce000 */
[----:B------:R-:W-:Y:S10]  /*0da0*/  @P5 BRA `(.L_x_89) ;  /* 0x0000000000085947 */ /* 0x000ff40003800000 */
[----:B0-----:R-:W-:-:S05]  /*0db0*/  HFMA2 R21, -RZ, RZ, 0, 5.9604644775390625e-08 ;  /* 0x00000001ff157431 */ /* 0x001fca00000001ff */
[----:B------:R1:W-:Y:S02]  /*0dc0*/  REDG.E.ADD.STRONG.GPU desc[UR10][R4.64+0x10], R21 ;  /* 0x000010150400798e */ /* 0x0003e4000c12e10a */
.L_x_89:
[----:B------:R-:W-:Y:S05]  /*0dd0*/  BSYNC.RECONVERGENT B2 ;  /* 0x0000000000027941 */ /* 0x000fea0003800200 */
.L_x_88:
[----:B------:R-:W-:Y:S01]  /*0de0*/  BSSY.RECONVERGENT B2, `(.L_x_90) ;  /* 0x0000006000027945 */ /* 0x000fe20003800200 */
[----:B------:R-:W-:Y:S01]  /*0df0*/  FADD R28, R27, R7 ;  /* 0x000000071b1c7221 */ /* 0x000fe20000000000 */
[----:B------:R-:W-:Y:S02]  /*0e00*/  FSETP.GEU.AND P5, PT, R18, UR9, PT ;  /* 0x0000000912007c0b */ /* 0x000fe4000bfae000 */
[----:B------:R-:W-:Y:S11]  /*0e10*/  @P4 BRA `(.L_x_91) ;  /* 0x0000000000084947 */ /* 0x000ff60003800000 */
[----:B01----:R-:W-:-:S05]  /*0e20*/  IMAD.MOV.U32 R21, RZ, RZ, 0x1 ;  /* 0x00000001ff157424 */ /* 0x003fca00078e00ff */
[----:B------:R2:W-:Y:S02]  /*0e30*/  REDG.E.ADD.STRONG.GPU desc[UR10][R4.64+0x14], R21 ;  /* 0x000014150400798e */ /* 0x0005e4000c12e10a */
.L_x_91:
[----:B------:R-:W-:Y:S05]  /*0e40*/  BSYNC.RECONVERGENT B2 ;  /* 0x0000000000027941 */ /* 0x000fea0003800200 */
.L_x_90:
[----:B------:R-:W-:Y:S01]  /*0e50*/  BSSY.RECONVERGENT B2, `(.L_x_92) ;  /* 0x0000007000027945 */ /* 0x000fe20003800200 */
[--C-:B------:R-:W-:Y:S01]  /*0e60*/  FADD R18, R23, R7.reuse ;  /* 0x0000000717127221 */ /* 0x100fe20000000000 */
[----:B------:R-:W-:Y:S01]  /*0e70*/  FADD R7, R25, R7 ;  /* 0x0000000719077221 */ /* 0x000fe20000000000 */
[----:B------:R-:W-:Y:S01]  /*0e80*/  FSETP.GEU.AND P4, PT, R28, UR9, PT ;  /* 0x000000091c007c0b */ /* 0x000fe2000bf8e000 */
[----:B------:R-:W-:-:S12]  /*0e90*/  @P3 BRA `(.L_x_93) ;  /* 0x0000000000083947 */ /* 0x000fd80003800000 */
[----:B012---:R-:W-:-:S05]  /*0ea0*/  MOV R21, 0x1 ;  /* 0x0000000100157802 */ /* 0x007fca0000000f00 */
[----:B------:R3:W-:Y:S02]  /*0eb0*/  REDG.E.ADD.STRONG.GPU desc[UR10][R4.64+0x18], R21 ;  /* 0x000018150400798e */ /* 0x0007e4000c12e10a */
.L_x_93:
[----:B------:R-:W-:Y:S05]  /*0ec0*/  BSYNC.RECONVERGENT B2 ;  /* 0x0000000000027941 */ /* 0x000fea0003800200 */
.L_x_92:
[----:B------:R-:W-:Y:S01]  /*0ed0*/  BSSY.RECONVERGENT B2, `(.L_x_94) ;  /* 0x0000005000027945 */ /* 0x000fe20003800200 */
[----:B------:R-:W-:-:S03]  /*0ee0*/  FSETP.GEU.AND P3, PT, R18, UR9, PT ;  /* 0x0000000912007c0b */ /* 0x000fc6000bf6e000 */
[----:B------:R-:W-:Y:S10]  /*0ef0*/  @P2 BRA `(.L_x_95) ;  /* 0x0000000000082947 */ /* 0x000ff40003800000 */
[----:B0123--:R-:W-:-:S05]  /*0f00*/  IMAD.MOV.U32 R21, RZ, RZ, 0x1 ;  /* 0x00000001ff157424 */ /* 0x00ffca00078e00ff */
[----:B------:R4:W-:Y:S02]  /*0f10*/  REDG.E.ADD.STRONG.GPU desc[UR10][R4.64+0x1c], R21 ;  /* 0x00001c150400798e */ /* 0x0009e4000c12e10a */
.L_x_95:
[----:B------:R-:W-:Y:S05]  /*0f20*/  BSYNC.RECONVERGENT B2 ;  /* 0x0000000000027941 */ /* 0x000fea0003800200 */
.L_x_94:
[----:B------:R-:W-:Y:S01]  /*0f30*/  BSSY.RECONVERGENT B2, `(.L_x_96) ;  /* 0x0000006000027945 */ /* 0x000fe20003800200 */
[----:B------:R-:W-:Y:S01]  /*0f40*/  FADD R18, R27, R6 ;  /* 0x000000061b127221 */ /* 0x000fe20000000000 */
[----:B------:R-:W-:Y:S02]  /*0f50*/  FSETP.GEU.AND P2, PT, R7, UR9, PT ;  /* 0x0000000907007c0b */ /* 0x000fe4000bf4e000 */
[----:B------:R-:W-:Y:S11]  /*0f60*/  @P1 BRA `(.L_x_97) ;  /* 0x0000000000081947 */ /* 0x000ff60003800000 */
[----:B------:R-:W-:-:S05]  /*0f70*/  HFMA2 R7, -RZ, RZ, 0, 5.9604644775390625e-08 ;  /* 0x00000001ff077431 */ /* 0x000fca00000001ff */
[----:B------:R0:W-:Y:S02]  /*0f80*/  REDG.E.ADD.STRONG.GPU desc[UR10][R4.64+0x20], R7 ;  /* 0x000020070400798e */ /* 0x0001e4000c12e10a */
.L_x_97:
[----:B------:R-:W-:Y:S05]  /*0f90*/  BSYNC.RECONVERGENT B2 ;  /* 0x0000000000027941 */ /* 0x000fea0003800200 */
.L_x_96:
[----:B------:R-:W-:Y:S01]  /*0fa0*/  BSSY.RECONVERGENT B2, `(.L_x_98) ;  /* 0x0000008000027945 */ /* 0x000fe20003800200 */
[--C-:B01234-:R-:W-:Y:S01]  /*0fb0*/  FADD R21, R27, R20.reuse ;  /* 0x000000141b157221 */ /* 0x11ffe20000000000 */
[--C-:B------:R-:W-:Y:S01]  /*0fc0*/  FADD R7, R25, R20.reuse ;  /* 0x0000001419077221 */ /* 0x100fe20000000000 */
[----:B------:R-:W-:Y:S01]  /*0fd0*/  FADD R20, R23, R20 ;  /* 0x0000001417147221 */ /* 0x000fe20000000000 */
[----:B------:R-:W-:Y:S01]  /*0fe0*/  FSETP.GEU.AND P1, PT, R18, UR9, PT ;  /* 0x0000000912007c0b */ /* 0x000fe2000bf2e000 */
[----:B------:R-:W-:-:S12]  /*0ff0*/  @P0 BRA `(.L_x_99) ;  /* 0x0000000000080947 */ /* 0x000fd80003800000 */
[----:B------:R-:W-:-:S05]  /*1000*/  IMAD.MOV.U32 R29, RZ, RZ, 0x1 ;  /* 0x00000001ff1d7424 */ /* 0x000fca00078e00ff */
[----:B------:R0:W-:Y:S02]  /*1010*/  REDG.E.ADD.STRONG.GPU desc[UR10][R4.64+0x24], R29 ;  /* 0x0000241d0400798e */ /* 0x0001e4000c12e10a */
.L_x_99:
[----:B------:R-:W-:Y:S05]  /*1020*/  BSYNC.RECONVERGENT B2 ;  /* 0x0000000000027941 */ /* 0x000fea0003800200 */
.L_x_98:
[----:B------:R-:W-:Y:S01]  /*1030*/  BSSY.RECONVERGENT B2, `(.L_x_100) ;  /* 0x0000007000027945 */ /* 0x000fe20003800200 */
[--C-:B------:R-:W-:Y:S01]  /*1040*/  FADD R18, R23, R6.reuse ;  /* 0x0000000617127221 */ /* 0x100fe20000000000 */
[----:B------:R-:W-:Y:S01]  /*1050*/  FADD R6, R25, R6 ;  /* 0x0000000619067221 */ /* 0x000fe20000000000 */
[----:B------:R-:W-:Y:S01]  /*1060*/  FSETP.GEU.AND P0, PT, R21, UR9, PT ;  /* 0x0000000915007c0b */ /* 0x000fe2000bf0e000 */
[----:B------:R-:W-:-:S12]  /*1070*/  @P6 BRA `(.L_x_101) ;  /* 0x0000000000086947 */ /* 0x000fd80003800000 */
[----:B------:R-:W-:-:S05]  /*1080*/  MOV R21, 0x1 ;  /* 0x0000000100157802 */ /* 0x000fca0000000f00 */
[----:B------:R1:W-:Y:S02]  /*1090*/  REDG.E.ADD.STRONG.GPU desc[UR10][R4.64+0x28], R21 ;  /* 0x000028150400798e */ /* 0x0003e4000c12e10a */
.L_x_101:
[----:B------:R-:W-:Y:S05]  /*10a0*/  BSYNC.RECONVERGENT B2 ;  /* 0x0000000000027941 */ /* 0x000fea0003800200 */
.L_x_100:
[----:B------:R-:W-:Y:S01]  /*10b0*/  BSSY.RECONVERGENT B2, `(.L_x_102) ;  /* 0x000000b000027945 */ /* 0x000fe20003800200 */
[--C-:B-1----:R-:W-:Y:S01]  /*10c0*/  FADD R21, R27, R22.reuse ;  /* 0x000000161b157221 */ /* 0x102fe20000000000 */
[----:B------:R-:W-:Y:S01]  /*10d0*/  FADD R28, R23, R22 ;  /* 0x00000016171c7221 */ /* 0x000fe20000000000 */
[--C-:B------:R-:W-:Y:S01]  /*10e0*/  FADD R27, R27, R24.reuse ;  /* 0x000000181b1b7221 */ /* 0x100fe20000000000 */
[--C-:B------:R-:W-:Y:S01]  /*10f0*/  FADD R23, R23, R24.reuse ;  /* 0x0000001817177221 */ /* 0x100fe20000000000 */
[C---:B------:R-:W-:Y:S01]  /*1100*/  FADD R24, R25.reuse, R24 ;  /* 0x0000001819187221 */ /* 0x040fe20000000000 */
[----:B------:R-:W-:Y:S01]  /*1110*/  FADD R22, R25, R22 ;  /* 0x0000001619167221 */ /* 0x000fe20000000000 */
[----:B------:R-:W-:Y:S01]  /*1120*/  FSETP.GEU.AND P6, PT, R20, UR9, PT ;  /* 0x0000000914007c0b */ /* 0x000fe2000bfce000 */
[----:B------:R-:W-:-:S12]  /*1130*/  @P5 BRA `(.L_x_103) ;  /* 0x0000000000085947 */ /* 0x000fd80003800000 */
[----:B------:R-:W-:-:S05]  /*1140*/  IMAD.MOV.U32 R25, RZ, RZ, 0x1 ;  /* 0x00000001ff197424 */ /* 0x000fca00078e00ff */
[----:B------:R1:W-:Y:S02]  /*1150*/  REDG.E.ADD.STRONG.GPU desc[UR10][R4.64+0x2c], R25 ;  /* 0x00002c190400798e */ /* 0x0003e4000c12e10a */
.L_x_103:
[----:B------:R-:W-:Y:S05]  /*1160*/  BSYNC.RECONVERGENT B2 ;  /* 0x0000000000027941 */ /* 0x000fea0003800200 */
.L_x_102:
[----:B------:R-:W-:Y:S01]  /*1170*/  BSSY.RECONVERGENT B2, `(.L_x_104) ;  /* 0x0000005000027945 */ /* 0x000fe20003800200 */
[----:B------:R-:W-:-:S03]  /*1180*/  FSETP.GEU.AND P5, PT, R7, UR9, PT ;  /* 0x0000000907007c0b */ /* 0x000fc6000bfae000 */
[----:B------:R-:W-:Y:S10]  /*1190*/  @P4 BRA `(.L_x_105) ;  /* 0x0000000000084947 */ /* 0x000ff40003800000 */
[----:B------:R-:W-:-:S05]  /*11a0*/  HFMA2 R7, -RZ, RZ, 0, 5.9604644775390625e-08 ;  /* 0x00000001ff077431 */ /* 0x000fca00000001ff */
[----:B------:R2:W-:Y:S02]  /*11b0*/  REDG.E.ADD.STRONG.GPU desc[UR10][R4.64+0x30], R7 ;  /* 0x000030070400798e */ /* 0x0005e4000c12e10a */
.L_x_105:
[----:B------:R-:W-:Y:S05]  /*11c0*/  BSYNC.RECONVERGENT B2 ;  /* 0x0000000000027941 */ /* 0x000fea0003800200 */
.L_x_104:
[----:B------:R-:W-:Y:S01]  /*11d0*/  BSSY.RECONVERGENT B2, `(.L_x_106) ;  /* 0x0000005000027945 */ /* 0x000fe20003800200 */
[----:B------:R-:W-:-:S03]  /*11e0*/  FSETP.GEU.AND P4, PT, R21, UR9, PT ;  /* 0x0000000915007c0b */ /* 0x000fc6000bf8e000 */
[----:B------:R-:W-:Y:S10]  /*11f0*/  @P3 BRA `(.L_x_107) ;  /* 0x0000000000083947 */ /* 0x000ff40003800000 */
[----:B--2---:R-:W-:-:S05]  /*1200*/  IMAD.MOV.U32 R7, RZ, RZ, 0x1 ;  /* 0x00000001ff077424 */ /* 0x004fca00078e00ff */
[----:B------:R3:W-:Y:S02]  /*1210*/  REDG.E.ADD.STRONG.GPU desc[UR10][R4.64+0x34], R7 ;  /* 0x000034070400798e */ /* 0x0007e4000c12e10a */
.L_x_107:
[----:B------:R-:W-:Y:S05]  /*1220*/  BSYNC.RECONVERGENT B2 ;  /* 0x0000000000027941 */ /* 0x000fea0003800200 */
.L_x_106:
[----:B------:R-:W-:Y:S01]  /*1230*/  BSSY.RECONVERGENT B2, `(.L_x_108) ;  /* 0x0000005000027945 */ /* 0x000fe20003800200 */
[----:B------:R-:W-:-:S03]  /*1240*/  FSETP.GEU.AND P3, PT, R22, UR9, PT ;  /* 0x0000000916007c0b */ /* 0x000fc6000bf6e000 */
[----:B------:R-:W-:Y:S10]  /*1250*/  @P2 BRA `(.L_x_109) ;  /* 0x0000000000082947 */ /* 0x000ff40003800000 */
[----:B--23--:R-:W-:-:S05]  /*1260*/  MOV R7, 0x1 ;  /* 0x0000000100077802 */ /* 0x00cfca0000000f00 */
[----:B------:R4:W-:Y:S02]  /*1270*/  REDG.E.ADD.STRONG.GPU desc[UR10][R4.64+0x38], R7 ;  /* 0x000038070400798e */ /* 0x0009e4000c12e10a */
.L_x_109:
[----:B------:R-:W-:Y:S05]  /*1280*/  BSYNC.RECONVERGENT B2 ;  /* 0x0000000000027941 */ /* 0x000fea0003800200 */
.L_x_108:
[----:B------:R-:W-:Y:S01]  /*1290*/  BSSY.RECONVERGENT B2, `(.L_x_110) ;  /* 0x0000005000027945 */ /* 0x000fe20003800200 */
[----:B------:R-:W-:-:S03]  /*12a0*/  FSETP.GEU.AND P2, PT, R18, UR9, PT ;  /* 0x0000000912007c0b */ /* 0x000fc6000bf4e000 */
[----:B------:R-:W-:Y:S10]  /*12b0*/  @P1 BRA `(.L_x_111) ;  /* 0x0000000000081947 */ /* 0x000ff40003800000 */
[----:B--234-:R-:W-:-:S05]  /*12c0*/  IMAD.MOV.U32 R7, RZ, RZ, 0x1 ;  /* 0x00000001ff077424 */ /* 0x01cfca00078e00ff */
[----:B------:R2:W-:Y:S02]  /*12d0*/  REDG.E.ADD.STRONG.GPU desc[UR10][R4.64+0x3c], R7 ;  /* 0x00003c070400798e */ /* 0x0005e4000c12e10a */
.L_x_111:
[----:B------:R-:W-:Y:S05]  /*12e0*/  BSYNC.RECONVERGENT B2 ;  /* 0x0000000000027941 */ /* 0x000fea0003800200 */
.L_x_110:
[----:B------:R-:W-:Y:S01]  /*12f0*/  BSSY.RECONVERGENT B2, `(.L_x_112) ;  /* 0x0000005000027945 */ /* 0x000fe20003800200 */
[----:B------:R-:W-:-:S03]  /*1300*/  FSETP.GEU.AND P1, PT, R6, UR9, PT ;  /* 0x0000000906007c0b */ /* 0x000fc6000bf2e000 */
[----:B------:R-:W-:Y:S10]  /*1310*/  @P2 BRA `(.L_x_113) ;  /* 0x0000000000082947 */ /* 0x000ff40003800000 */
[----:B--234-:R-:W-:-:S05]  /*1320*/  HFMA2 R7, -RZ, RZ, 0, 5.9604644775390625e-08 ;  /* 0x00000001ff077431 */ /* 0x01cfca00000001ff */
[----:B------:R2:W-:Y:S02]  /*1330*/  REDG.E.ADD.STRONG.GPU desc[UR10][R4.64+0x40], R7 ;  /* 0x000040070400798e */ /* 0x0005e4000c12e10a */
.L_x_113:
[----:B------:R-:W-:Y:S05]  /*1340*/  BSYNC.RECONVERGENT B2 ;  /* 0x0000000000027941 */ /* 0x000fea0003800200 */
.L_x_112:
[----:B------:R-:W-:Y:S01]  /*1350*/  BSSY.RECONVERGENT B2, `(.L_x_114) ;  /* 0x0000005000027945 */ /* 0x000fe20003800200 */
[----:B------:R-:W-:-:S03]  /*1360*/  FSETP.GEU.AND P2, PT, R28, UR9, PT ;  /* 0x000000091c007c0b */ /* 0x000fc6000bf4e000 */
[----:B------:R-:W-:Y:S10]  /*1370*/  @P1 BRA `(.L_x_115) ;  /* 0x0000000000081947 */ /* 0x000ff40003800000 */
[----:B--234-:R-:W-:-:S05]  /*1380*/  IMAD.MOV.U32 R7, RZ, RZ, 0x1 ;  /* 0x00000001ff077424 */ /* 0x01cfca00078e00ff */
[----:B------:R2:W-:Y:S02]  /*1390*/  REDG.E.ADD.STRONG.GPU desc[UR10][R4.64+0x44], R7 ;  /* 0x000044070400798e */ /* 0x0005e4000c12e10a */
.L_x_115:
[----:B------:R-:W-:Y:S05]  /*13a0*/  BSYNC.RECONVERGENT B2 ;  /* 0x0000000000027941 */ /* 0x000fea0003800200 */
.L_x_114:
[----:B------:R-:W-:Y:S01]  /*13b0*/  BSSY.RECONVERGENT B2, `(.L_x_116) ;  /* 0x0000005000027945 */ /* 0x000fe20003800200 */
[----:B------:R-:W-:-:S03]  /*13c0*/  FSETP.GEU.AND P1, PT, R27, UR9, PT ;  /* 0x000000091b007c0b */ /* 0x000fc6000bf2e000 */
[----:B------:R-:W-:Y:S10]  /*13d0*/  @P0 BRA `(.L_x_117) ;  /* 0x0000000000080947 */ /* 0x000ff40003800000 */
[----:B--234-:R-:W-:-:S05]  /*13e0*/  MOV R7, 0x1 ;  /* 0x0000000100077802 */ /* 0x01cfca0000000f00 */
[----:B------:R2:W-:Y:S02]  /*13f0*/  REDG.E.ADD.STRONG.GPU desc[UR10][R4.64+0x48], R7 ;  /* 0x000048070400798e */ /* 0x0005e4000c12e10a */
.L_x_117:
[----:B------:R-:W-:Y:S05]  /*1400*/  BSYNC.RECONVERGENT B2 ;  /* 0x0000000000027941 */ /* 0x000fea0003800200 */
.L_x_116:
[----:B------:R-:W-:Y:S01]  /*1410*/  BSSY.RECONVERGENT B2, `(.L_x_118) ;  /* 0x0000005000027945 */ /* 0x000fe20003800200 */
[----:B------:R-:W-:-:S03]  /*1420*/  FSETP.GEU.AND P0, PT, R23, UR9, PT ;  /* 0x0000000917007c0b */ /* 0x000fc6000bf0e000 */
[----:B------:R-:W-:Y:S10]  /*1430*/  @P6 BRA `(.L_x_119) ;  /* 0x0000000000086947 */ /* 0x000ff40003800000 */
[----:B--234-:R-:W-:-:S05]  /*1440*/  IMAD.MOV.U32 R7, RZ, RZ, 0x1 ;  /* 0x00000001ff077424 */ /* 0x01cfca00078e00ff */
[----:B------:R2:W-:Y:S02]  /*1450*/  REDG.E.ADD.STRONG.GPU desc[UR10][R4.64+0x4c], R7 ;  /* 0x00004c070400798e */ /* 0x0005e4000c12e10a */
.L_x_119:
[----:B------:R-:W-:Y:S05]  /*1460*/  BSYNC.RECONVERGENT B2 ;  /* 0x0000000000027941 */ /* 0x000fea0003800200 */
.L_x_118:
[----:B------:R-:W-:Y:S01]  /*1470*/  BSSY.RECONVERGENT B2, `(.L_x_120) ;  /* 0x0000005000027945 */ /* 0x000fe20003800200 */
[----:B------:R-:W-:-:S03]  /*1480*/  FSETP.GEU.AND P6, PT, R24, UR9, PT ;  /* 0x0000000918007c0b */ /* 0x000fc6000bfce000 */
[----:B------:R-:W-:Y:S10]  /*1490*/  @P5 BRA `(.L_x_121) ;  /* 0x0000000000085947 */ /* 0x000ff40003800000 */
[----:B--234-:R-:W-:-:S05]  /*14a0*/  HFMA2 R7, -RZ, RZ, 0, 5.9604644775390625e-08 ;  /* 0x00000001ff077431 */ /* 0x01cfca00000001ff */
[----:B------:R2:W-:Y:S02]  /*14b0*/  REDG.E.ADD.STRONG.GPU desc[UR10][R4.64+0x50], R7 ;  /* 0x000050070400798e */ /* 0x0005e4000c12e10a */
.L_x_121:
[----:B------:R-:W-:Y:S05]  /*14c0*/  BSYNC.RECONVERGENT B2 ;  /* 0x0000000000027941 */ /* 0x000fea0003800200 */
.L_x_120:
[----:B------:R-:W-:Y:S04]  /*14d0*/  BSSY.RECONVERGENT B2, `(.L_x_122) ;  /* 0x0000004000027945 */ /* 0x000fe80003800200 */
[----:B------:R-:W-:Y:S05]  /*14e0*/  @P1 BRA `(.L_x_123) ;  /* 0x0000000000081947 */ /* 0x000fea0003800000 */
[----:B--234-:R-:W-:-:S05]  /*14f0*/  IMAD.MOV.U32 R7, RZ, RZ, 0x1 ;  /* 0x00000001ff077424 */ /* 0x01cfca00078e00ff */
[----:B------:R2:W-:Y:S02]  /*1500*/  REDG.E.ADD.STRONG.GPU desc[UR10][R4.64+0x54], R7 ;  /* 0x000054070400798e */ /* 0x0005e4000c12e10a */
.L_x_123:
[----:B------:R-:W-:Y:S05]  /*1510*/  BSYNC.RECONVERGENT B2 ;  /* 0x0000000000027941 */ /* 0x000fea0003800200 */
.L_x_122:
[----:B------:R-:W-:Y:S04]  /*1520*/  BSSY.RECONVERGENT B2, `(.L_x_124) ;  /* 0x0000004000027945 */ /* 0x000fe80003800200 */
[----:B------:R-:W-:Y:S05]  /*1530*/  @P0 BRA `(.L_x_125) ;  /* 0x0000000000080947 */ /* 0x000fea0003800000 */
[----:B--234-:R-:W-:-:S05]  /*1540*/  MOV R7, 0x1 ;  /* 0x0000000100077802 */ /* 0x01cfca0000000f00 */
[----:B------:R2:W-:Y:S02]  /*1550*/  REDG.E.ADD.STRONG.GPU desc[UR10][R4.64+0x58], R7 ;  /* 0x000058070400798e */ /* 0x0005e4000c12e10a */
.L_x_125:
[----:B------:R-:W-:Y:S05]  /*1560*/  BSYNC.RECONVERGENT B2 ;  /* 0x0000000000027941 */ /* 0x000fea0003800200 */
.L_x_124:
[----:B------:R-:W-:Y:S04]  /*1570*/  BSSY.RECONVERGENT B2, `(.L_x_126) ;  /* 0x0000004000027945 */ /* 0x000fe80003800200 */
[----:B------:R-:W-:Y:S05]  /*1580*/  @P6 BRA `(.L_x_127) ;  /* 0x0000000000086947 */ /* 0x000fea0003800000 */
[----:B--234-:R-:W-:-:S05]  /*1590*/  IMAD.MOV.U32 R7, RZ, RZ, 0x1 ;  /* 0x00000001ff077424 */ /* 0x01cfca00078e00ff */
[----:B------:R2:W-:Y:S02]  /*15a0*/  REDG.E.ADD.STRONG.GPU desc[UR10][R4.64+0x5c], R7 ;  /* 0x00005c070400798e */ /* 0x0005e4000c12e10a */
.L_x_127:
[----:B------:R-:W-:Y:S05]  /*15b0*/  BSYNC.RECONVERGENT B2 ;  /* 0x0000000000027941 */ /* 0x000fea0003800200 */
.L_x_126:
[----:B------:R-:W-:Y:S04]  /*15c0*/  BSSY.RECONVERGENT B2, `(.L_x_128) ;  /* 0x0000004000027945 */ /* 0x000fe80003800200 */
[----:B------:R-:W-:Y:S05]  /*15d0*/  @P4 BRA `(.L_x_129) ;  /* 0x0000000000084947 */ /* 0x000fea0003800000 */
[----:B--234-:R-:W-:-:S05]  /*15e0*/  HFMA2 R7, -RZ, RZ, 0, 5.9604644775390625e-08 ;  /* 0x00000001ff077431 */ /* 0x01cfca00000001ff */
[----:B------:R2:W-:Y:S02]  /*15f0*/  REDG.E.ADD.STRONG.GPU desc[UR10][R4.64+0x60], R7 ;  /* 0x000060070400798e */ /* 0x0005e4000c12e10a */
.L_x_129:
[----:B------:R-:W-:Y:S05]  /*1600*/  BSYNC.RECONVERGENT B2 ;  /* 0x0000000000027941 */ /* 0x000fea0003800200 */
.L_x_128:
[----:B------:R-:W-:Y:S04]  /*1610*/  BSSY.RECONVERGENT B2, `(.L_x_130) ;  /* 0x0000004000027945 */ /* 0x000fe80003800200 */
[----:B------:R-:W-:Y:S05]  /*1620*/  @P2 BRA `(.L_x_131) ;  /* 0x0000000000082947 */ /* 0x000fea0003800000 */
[----:B--234-:R-:W-:-:S05]  /*1630*/  IMAD.MOV.U32 R7, RZ, RZ, 0x1 ;  /* 0x00000001ff077424 */ /* 0x01cfca00078e00ff */
[----:B------:R2:W-:Y:S02]  /*1640*/  REDG.E.ADD.STRONG.GPU desc[UR10][R4.64+0x64], R7 ;  /* 0x000064070400798e */ /* 0x0005e4000c12e10a */
.L_x_131:
[----:B------:R-:W-:Y:S05]  /*1650*/  BSYNC.RECONVERGENT B2 ;  /* 0x0000000000027941 */ /* 0x000fea0003800200 */
.L_x_130:
[----:B------:R-:W-:Y:S05]  /*1660*/  @P3 BRA `(.L_x_79) ;  /* 0x0000000000083947 */ /* 0x000fea0003800000 */
[----:B--234-:R-:W-:-:S05]  /*1670*/  MOV R7, 0x1 ;  /* 0x0000000100077802 */ /* 0x01cfca0000000f00 */
[----:B------:R2:W-:Y:S02]  /*1680*/  REDG.E.ADD.STRONG.GPU desc[UR10][R4.64+0x68], R7 ;  /* 0x000068070400798e */ /* 0x0005e4000c12e10a */
.L_x_79:
[----:B------:R-:W-:Y:S05]  /*1690*/  BSYNC.RECONVERGENT B0 ;  /* 0x0000000000007941 */ /* 0x000fea0003800200 */
.L_x_78:
[----:B------:R-:W-:-:S13]  /*16a0*/  ISETP.NE.AND P0, PT, R26, RZ, PT ;  /* 0x000000ff1a00720c */ /* 0x000fda0003f05270 */
[----:B------:R-:W-:Y:S05]  /*16b0*/  @!P0 BRA `(.L_x_132) ;  /* 0xfffffff000488947 */ /* 0x000fea000383ffff */
.L_x_77:
[----:B------:R-:W-:Y:S05]  /*16c0*/  BSYNC.RECONVERGENT B1 ;  /* 0x0000000000017941 */ /* 0x000fea0003800200 */
.L_x_76:
[----:B------:R-:W-:-:S05]  /*16d0*/  VIADD R8, R8, UR5 ;  /* 0x0000000508087c36 */ /* 0x000fca0008000000 */
[----:B------:R-:W-:-:S13]  /*16e0*/  ISETP.GE.AND P0, PT, R8, UR4, PT ;  /* 0x0000000408007c0c */ /* 0x000fda000bf06270 */
[----:B------:R-:W-:Y:S05]  /*16f0*/  @!P0 BRA `(.L_x_133) ;  /* 0xffffffe800d48947 */ /* 0x000fea000383ffff */
[----:B------:R-:W-:Y:S05]  /*1700*/  EXIT ;  /* 0x000000000000794d */ /* 0x000fea0003800000 */
        .weak           $__internal_0_$__cuda_sm3x_div_rn_noftz_f32_slowpath
        .type           $__internal_0_$__cuda_sm3x_div_rn_noftz_f32_slowpath,@function
        .size           $__internal_0_$__cuda_sm3x_div_rn_noftz_f32_slowpath,(.L_x_143 - $__internal_0_$__cuda_sm3x_div_rn_noftz_f32_slowpath)
$__internal_0_$__cuda_sm3x_div_rn_noftz_f32_slowpath:
[--C-:B------:R-:W-:Y:S01]  /*1710*/  SHF.R.U32.HI R5, RZ, 0x17, R3.reuse ;  /* 0x00000017ff057819 */ /* 0x100fe20000011603 */
[----:B------:R-:W-:Y:S01]  /*1720*/  IMAD.MOV.U32 R7, RZ, RZ, R3 ;  /* 0x000000ffff077224 */ /* 0x000fe200078e0003 */
[----:B------:R-:W-:Y:S02]  /*1730*/  SHF.R.U32.HI R4, RZ, 0x17, R0 ;  /* 0x00000017ff047819 */ /* 0x000fe40000011600 */
[----:B------:R-:W-:Y:S02]  /*1740*/  LOP3.LUT R5, R5, 0xff, RZ, 0xc0, !PT ;  /* 0x000000ff05057812 */ /* 0x000fe400078ec0ff */
[----:B------:R-:W-:Y:S02]  /*1750*/  LOP3.LUT R4, R4, 0xff, RZ, 0xc0, !PT ;  /* 0x000000ff04047812 */ /* 0x000fe400078ec0ff */
[----:B------:R-:W-:Y:S02]  /*1760*/  IADD3 R11, PT, PT, R5, -0x1, RZ ;  /* 0xffffffff050b7810 */ /* 0x000fe40007ffe0ff */
[----:B------:R-:W-:Y:S01]  /*1770*/  MOV R6, R0 ;  /* 0x0000000000067202 */ /* 0x000fe20000000f00 */
[----:B------:R-:W-:Y:S01]  /*1780*/  VIADD R10, R4, 0xffffffff ;  /* 0xffffffff040a7836 */ /* 0x000fe20000000000 */
[----:B------:R-:W-:-:S04]  /*1790*/  ISETP.GT.U32.AND P0, PT, R11, 0xfd, PT ;  /* 0x000000fd0b00780c */ /* 0x000fc80003f04070 */
[----:B------:R-:W-:-:S13]  /*17a0*/  ISETP.GT.U32.OR P0, PT, R10, 0xfd, P0 ;  /* 0x000000fd0a00780c */ /* 0x000fda0000704470 */
[----:B------:R-:W-:Y:S01]  /*17b0*/  @!P0 MOV R9, RZ ;  /* 0x000000ff00098202 */ /* 0x000fe20000000f00 */
[----:B------:R-:W-:Y:S06]  /*17c0*/  @!P0 BRA `(.L_x_134) ;  /* 0x00000000005c8947 */ /* 0x000fec0003800000 */
[----:B------:R-:W-:Y:S02]  /*17d0*/  FSETP.GTU.FTZ.AND P0, PT, |R0|, +INF , PT ;  /* 0x7f8000000000780b */ /* 0x000fe40003f1c200 */
[----:B------:R-:W-:-:S04]  /*17e0*/  FSETP.GTU.FTZ.AND P1, PT, |R3|, +INF , PT ;  /* 0x7f8000000300780b */ /* 0x000fc80003f3c200 */
[----:B------:R-:W-:-:S13]  /*17f0*/  PLOP3.LUT P0, PT, P0, P1, PT, 0xf8, 0x8f ;  /* 0x00000000008f781c */ /* 0x000fda0000703f70 */
[----:B------:R-:W-:Y:S05]  /*1800*/  @P0 BRA `(.L_x_135) ;  /* 0x0000000400440947 */ /* 0x000fea0003800000 */
[----:B------:R-:W-:-:S13]  /*1810*/  LOP3.LUT P0, RZ, R7, 0x7fffffff, R6, 0xc8, !PT ;  /* 0x7fffffff07ff7812 */ /* 0x000fda000780c806 */
[----:B------:R-:W-:Y:S05]  /*1820*/  @!P0 BRA `(.L_x_136) ;  /* 0x0000000400348947 */ /* 0x000fea0003800000 */
[C---:B------:R-:W-:Y:S02]  /*1830*/  FSETP.NEU.FTZ.AND P2, PT, |R0|.reuse, +INF , PT ;  /* 0x7f8000000000780b */ /* 0x040fe40003f5d200 */
[----:B------:R-:W-:Y:S02]  /*1840*/  FSETP.NEU.FTZ.AND P0, PT, |R3|, +INF , PT ;  /* 0x7f8000000300780b */ /* 0x000fe40003f1d200 */
[----:B------:R-:W-:-:S11]  /*1850*/  FSETP.NEU.FTZ.AND P1, PT, |R0|, +INF , PT ;  /* 0x7f8000000000780b */ /* 0x000fd60003f3d200 */
[----:B------:R-:W-:Y:S05]  /*1860*/  @!P0 BRA !P2, `(.L_x_136) ;  /* 0x0000000400248947 */ /* 0x000fea0005000000 */
[----:B------:R-:W-:-:S04]  /*1870*/  LOP3.LUT P2, RZ, R6, 0x7fffffff, RZ, 0xc0, !PT ;  /* 0x7fffffff06ff7812 */ /* 0x000fc8000784c0ff */
[----:B------:R-:W-:-:S13]  /*1880*/  PLOP3.LUT P0, PT, P0, P2, PT, 0x2f, 0xf2 ;  /* 0x0000000000f2781c */ /* 0x000fda0000704577 */
[----:B------:R-:W-:Y:S05]  /*1890*/  @P0 BRA `(.L_x_137) ;  /* 0x0000000400100947 */ /* 0x000fea0003800000 */
[----:B------:R-:W-:-:S04]  /*18a0*/  LOP3.LUT P0, RZ, R7, 0x7fffffff, RZ, 0xc0, !PT ;  /* 0x7fffffff07ff7812 */ /* 0x000fc8000780c0ff */
[----:B------:R-:W-:-:S13]  /*18b0*/  PLOP3.LUT P0, PT, P1, P0, PT, 0x2f, 0xf2 ;  /* 0x0000000000f2781c */ /* 0x000fda0000f00577 */
[----:B------:R-:W-:Y:S05]  /*18c0*/  @P0 BRA `(.L_x_138) ;  /* 0x0000000000f80947 */ /* 0x000fea0003800000 */
[----:B------:R-:W-:Y:S02]  /*18d0*/  ISETP.GE.AND P0, PT, R10, RZ, PT ;  /* 0x000000ff0a00720c */ /* 0x000fe40003f06270 */
[----:B------:R-:W-:-:S11]  /*18e0*/  ISETP.GE.AND P1, PT, R11, RZ, PT ;  /* 0x000000ff0b00720c */ /* 0x000fd60003f26270 */
[----:B------:R-:W-:Y:S01]  /*18f0*/  @P0 IMAD.MOV.U32 R9, RZ, RZ, RZ ;  /* 0x000000ffff090224 */ /* 0x000fe200078e00ff */
[----:B------:R-:W-:Y:S01]  /*1900*/  @!P0 MOV R9, 0xffffffc0 ;  /* 0xffffffc000098802 */ /* 0x000fe20000000f00 */
[----:B------:R-:W-:Y:S01]  /*1910*/  @!P0 FFMA R6, R0, 1.84467440737095516160e+19, RZ ;  /* 0x5f80000000068823 */ /* 0x000fe200000000ff */
[----:B------:R-:W-:-:S03]  /*1920*/  @!P1 FFMA R7, R3, 1.84467440737095516160e+19, RZ ;  /* 0x5f80000003079823 */ /* 0x000fc600000000ff */
[----:B------:R-:W-:-:S07]  /*1930*/  @!P1 VIADD R9, R9, 0x40 ;  /* 0x0000004009099836 */ /* 0x000fce0000000000 */
.L_x_134:
[----:B------:R-:W-:Y:S01]  /*1940*/  LEA R0, R5, 0xc0800000, 0x17 ;  /* 0xc080000005007811 */ /* 0x000fe200078eb8ff */
[----:B------:R-:W-:-:S03]  /*1950*/  VIADD R4, R4, 0xffffff81 ;  /* 0xffffff8104047836 */ /* 0x000fc60000000000 */
[----:B------:R-:W-:Y:S01]  /*1960*/  IADD3 R7, PT, PT, -R0, R7, RZ ;  /* 0x0000000700077210 */ /* 0x000fe20007ffe1ff */
[C---:B------:R-:W-:Y:S01]  /*1970*/  IMAD R0, R4.reuse, -0x800000, R6 ;  /* 0xff80000004007824 */ /* 0x040fe200078e0206 */
[----:B------:R-:W-:Y:S02]  /*1980*/  IADD3 R4, PT, PT, R4, 0x7f, -R5 ;  /* 0x0000007f04047810 */ /* 0x000fe40007ffe805 */
[----:B------:R-:W0:Y:S01]  /*1990*/  MUFU.RCP R3, R7 ;  /* 0x0000000700037308 */ /* 0x000e220000001000 */
[----:B------:R-:W-:Y:S01]  /*19a0*/  FADD.FTZ R11, -R7, -RZ ;  /* 0x800000ff070b7221 */ /* 0x000fe20000010100 */
[----:B------:R-:W-:-:S03]  /*19b0*/  IADD3 R4, PT, PT, R4, R9, RZ ;  /* 0x0000000904047210 */ /* 0x000fc60007ffe0ff */
[----:B0-----:R-:W-:-:S04]  /*19c0*/  FFMA R10, R3, R11, 1 ;  /* 0x3f800000030a7423 */ /* 0x001fc8000000000b */
[----:B------:R-:W-:-:S04]  /*19d0*/  FFMA R10, R3, R10, R3 ;  /* 0x0000000a030a7223 */ /* 0x000fc80000000003 */
[----:B------:R-:W-:-:S04]  /*19e0*/  FFMA R3, R0, R10, RZ ;  /* 0x0000000a00037223 */ /* 0x000fc800000000ff */
[----:B------:R-:W-:-:S04]  /*19f0*/  FFMA R6, R11, R3, R0 ;  /* 0x000000030b067223 */ /* 0x000fc80000000000 */
[----:B------:R-:W-:-:S04]  /*1a00*/  FFMA R13, R10, R6, R3 ;  /* 0x000000060a0d7223 */ /* 0x000fc80000000003 */
[----:B------:R-:W-:-:S04]  /*1a10*/  FFMA R6, R11, R13, R0 ;  /* 0x0000000d0b067223 */ /* 0x000fc80000000000 */
[----:B------:R-:W-:-:S05]  /*1a20*/  FFMA R0, R10, R6, R13 ;  /* 0x000000060a007223 */ /* 0x000fca000000000d */
[----:B------:R-:W-:-:S04]  /*1a30*/  SHF.R.U32.HI R3, RZ, 0x17, R0 ;  /* 0x00000017ff037819 */ /* 0x000fc80000011600 */
[----:B------:R-:W-:-:S05]  /*1a40*/  LOP3.LUT R3, R3, 0xff, RZ, 0xc0, !PT ;  /* 0x000000ff03037812 */ /* 0x000fca00078ec0ff */
[----:B------:R-:W-:-:S05]  /*1a50*/  IMAD.IADD R7, R3, 0x1, R4 ;  /* 0x0000000103077824 */ /* 0x000fca00078e0204 */
[----:B------:R-:W-:-:S04]  /*1a60*/  IADD3 R3, PT, PT, R7, -0x1, RZ ;  /* 0xffffffff07037810 */ /* 0x000fc80007ffe0ff */
[----:B------:R-:W-:-:S13]  /*1a70*/  ISETP.GE.U32.AND P0, PT, R3, 0xfe, PT ;  /* 0x000000fe0300780c */ /* 0x000fda0003f06070 */
[----:B------:R-:W-:Y:S05]  /*1a80*/  @!P0 BRA `(.L_x_139) ;  /* 0x0000000000808947 */ /* 0x000fea0003800000 */
[----:B------:R-:W-:-:S13]  /*1a90*/  ISETP.GT.AND P0, PT, R7, 0xfe, PT ;  /* 0x000000fe0700780c */ /* 0x000fda0003f04270 */
[----:B------:R-:W-:Y:S05]  /*1aa0*/  @P0 BRA `(.L_x_140) ;  /* 0x00000000006c0947 */ /* 0x000fea0003800000 */
[----:B------:R-:W-:-:S13]  /*1ab0*/  ISETP.GE.AND P0, PT, R7, 0x1, PT ;  /* 0x000000010700780c */ /* 0x000fda0003f06270 */
[----:B------:R-:W-:Y:S05]  /*1ac0*/  @P0 BRA `(.L_x_141) ;  /* 0x0000000000980947 */ /* 0x000fea0003800000 */
[----:B------:R-:W-:Y:S02]  /*1ad0*/  ISETP.GE.AND P0, PT, R7, -0x18, PT ;  /* 0xffffffe80700780c */ /* 0x000fe40003f06270 */
[----:B------:R-:W-:-:S11]  /*1ae0*/  LOP3.LUT R0, R0, 0x80000000, RZ, 0xc0, !PT ;  /* 0x8000000000007812 */ /* 0x000fd600078ec0ff */
[----:B------:R-:W-:Y:S05]  /*1af0*/  @!P0 BRA `(.L_x_141) ;  /* 0x00000000008c8947 */ /* 0x000fea0003800000 */
[CCC-:B------:R-:W-:Y:S01]  /*1b00*/  FFMA.RZ R3, R10.reuse, R6.reuse, R13.reuse ;  /* 0x000000060a037223 */ /* 0x1c0fe2000000c00d */
[CCC-:B------:R-:W-:Y:S01]  /*1b10*/  FFMA.RM R4, R10.reuse, R6.reuse, R13.reuse ;  /* 0x000000060a047223 */ /* 0x1c0fe2000000400d */
[C---:B------:R-:W-:Y:S02]  /*1b20*/  ISETP.NE.AND P2, PT, R7.reuse, RZ, PT ;  /* 0x000000ff0700720c */ /* 0x040fe40003f45270 */
[----:B------:R-:W-:Y:S02]  /*1b30*/  ISETP.NE.AND P1, PT, R7, RZ, PT ;  /* 0x000000ff0700720c */ /* 0x000fe40003f25270 */
[----:B------:R-:W-:Y:S01]  /*1b40*/  LOP3.LUT R5, R3, 0x7fffff, RZ, 0xc0, !PT ;  /* 0x007fffff03057812 */ /* 0x000fe200078ec0ff */
[----:B------:R-:W-:Y:S01]  /*1b50*/  FFMA.RP R3, R10, R6, R13 ;  /* 0x000000060a037223 */ /* 0x000fe2000000800d */
[C---:B------:R-:W-:Y:S01]  /*1b60*/  VIADD R6, R7.reuse, 0x20 ;  /* 0x0000002007067836 */ /* 0x040fe20000000000 */
[----:B------:R-:W-:Y:S02]  /*1b70*/  IADD3 R7, PT, PT, -R7, RZ, RZ ;  /* 0x000000ff07077210 */ /* 0x000fe40007ffe1ff */
[----:B------:R-:W-:-:S02]  /*1b80*/  LOP3.LUT R5, R5, 0x800000, RZ, 0xfc, !PT ;  /* 0x0080000005057812 */ /* 0x000fc400078efcff */
[----:B------:R-:W-:Y:S02]  /*1b90*/  FSETP.NEU.FTZ.AND P0, PT, R3, R4, PT ;  /* 0x000000040300720b */ /* 0x000fe40003f1d000 */
[----:B------:R-:W-:Y:S02]  /*1ba0*/  SHF.L.U32 R6, R5, R6, RZ ;  /* 0x0000000605067219 */ /* 0x000fe400000006ff */
[----:B------:R-:W-:Y:S02]  /*1bb0*/  SEL R4, R7, RZ, P2 ;  /* 0x000000ff07047207 */ /* 0x000fe40001000000 */
[----:B------:R-:W-:Y:S02]  /*1bc0*/  ISETP.NE.AND P1, PT, R6, RZ, P1 ;  /* 0x000000ff0600720c */ /* 0x000fe40000f25270 */
[----:B------:R-:W-:Y:S02]  /*1bd0*/  SHF.R.U32.HI R4, RZ, R4, R5 ;  /* 0x00000004ff047219 */ /* 0x000fe40000011605 */
[----:B------:R-:W-:-:S02]  /*1be0*/  PLOP3.LUT P0, PT, P0, P1, PT, 0xf8, 0x8f ;  /* 0x00000000008f781c */ /* 0x000fc40000703f70 */
[----:B------:R-:W-:Y:S02]  /*1bf0*/  SHF.R.U32.HI R6, RZ, 0x1, R4 ;  /* 0x00000001ff067819 */ /* 0x000fe40000011604 */
[----:B------:R-:W-:-:S04]  /*1c00*/  SEL R3, RZ, 0x1, !P0 ;  /* 0x00000001ff037807 */ /* 0x000fc80004000000 */
[----:B------:R-:W-:-:S04]  /*1c10*/  LOP3.LUT R3, R3, 0x1, R6, 0xf8, !PT ;  /* 0x0000000103037812 */ /* 0x000fc800078ef806 */
[----:B------:R-:W-:-:S05]  /*1c20*/  LOP3.LUT R3, R3, R4, RZ, 0xc0, !PT ;  /* 0x0000000403037212 */ /* 0x000fca00078ec0ff */
[----:B------:R-:W-:-:S05]  /*1c30*/  IMAD.IADD R3, R6, 0x1, R3 ;  /* 0x0000000106037824 */ /* 0x000fca00078e0203 */
[----:B------:R-:W-:Y:S01]  /*1c40*/  LOP3.LUT R0, R3, R0, RZ, 0xfc, !PT ;  /* 0x0000000003007212 */ /* 0x000fe200078efcff */
[----:B------:R-:W-:Y:S06]  /*1c50*/  BRA `(.L_x_141) ;  /* 0x0000000000347947 */ /* 0x000fec0003800000 */
.L_x_140:
[----:B------:R-:W-:-:S04]  /*1c60*/  LOP3.LUT R0, R0, 0x80000000, RZ, 0xc0, !PT ;  /* 0x8000000000007812 */ /* 0x000fc800078ec0ff */
[----:B------:R-:W-:Y:S01]  /*1c70*/  LOP3.LUT R0, R0, 0x7f800000, RZ, 0xfc, !PT ;  /* 0x7f80000000007812 */ /* 0x000fe200078efcff */
[----:B------:R-:W-:Y:S06]  /*1c80*/  BRA `(.L_x_141) ;  /* 0x0000000000287947 */ /* 0x000fec0003800000 */
.L_x_139:
[----:B------:R-:W-:Y:S01]  /*1c90*/  LEA R0, R4, R0, 0x17 ;  /* 0x0000000004007211 */ /* 0x000fe200078eb8ff */
[----:B------:R-:W-:Y:S06]  /*1ca0*/  BRA `(.L_x_141) ;  /* 0x0000000000207947 */ /* 0x000fec0003800000 */
.L_x_138:
[----:B------:R-:W-:-:S04]  /*1cb0*/  LOP3.LUT R0, R7, 0x80000000, R6, 0x48, !PT ;  /* 0x8000000007007812 */ /* 0x000fc800078e4806 */
[----:B------:R-:W-:Y:S01]  /*1cc0*/  LOP3.LUT R0, R0, 0x7f800000, RZ, 0xfc, !PT ;  /* 0x7f80000000007812 */ /* 0x000fe200078efcff */
[----:B------:R-:W-:Y:S06]  /*1cd0*/  BRA `(.L_x_141) ;  /* 0x0000000000147947 */ /* 0x000fec0003800000 */
.L_x_137:
[----:B------:R-:W-:Y:S01]  /*1ce0*/  LOP3.LUT R0, R7, 0x80000000, R6, 0x48, !PT ;  /* 0x8000000007007812 */ /* 0x000fe200078e4806 */
[----:B------:R-:W-:Y:S06]  /*1cf0*/  BRA `(.L_x_141) ;  /* 0x00000000000c7947 */ /* 0x000fec0003800000 */
.L_x_136:
[----:B------:R-:W0:Y:S01]  /*1d00*/  MUFU.RSQ R0, -QNAN ;  /* 0xffc0000000007908 */ /* 0x000e220000001400 */
[----:B------:R-:W-:Y:S05]  /*1d10*/  BRA `(.L_x_141) ;  /* 0x0000000000047947 */ /* 0x000fea0003800000 */
.L_x_135:
[----:B------:R-:W-:-:S07]  /*1d20*/  FADD.FTZ R0, R0, R3 ;  /* 0x0000000300007221 */ /* 0x000fce0000010000 */
.L_x_141:
[----:B------:R-:W-:-:S04]  /*1d30*/  HFMA2 R3, -RZ, RZ, 0, 0 ;  /* 0x00000000ff037431 */ /* 0x000fc800000001ff */
[----:B0-----:R-:W-:Y:S05]  /*1d40*/  RET.REL.NODEC R2 `(_Z28kernel_countneighbors_n2convP6float3iiffiPj) ;  /* 0xffffffe002ac7950 */ /* 0x001fea0003c3ffff */
.L_x_142:
        /* <DEDUP_REMOVED lines=11> */
.L_x_143:


//--------------------- .nv.shared.reserved.0     --------------------------
	.section	.nv.shared.reserved.0,"aw",@nobits
	.weak		__nv_reservedSMEM_offset_0_alias
	.size		__nv_reservedSMEM_offset_0_alias, 0, 64
	.other		__nv_reservedSMEM_offset_0_alias,@"STO_CUDA_RESERVED_SHARED STV_DEFAULT"
__nv_reservedSMEM_offset_0_alias:
	.zero		0
	.zero		64


//--------------------- .nv.constant0._Z21kernel_countneighborsP6float3iiPj4int3iS1_S2_ifS1_ --------------------------
	.section	.nv.constant0._Z21kernel_countneighborsP6float3iiPj4int3iS1_S2_ifS1_,"a",@progbits
	.sectionflags	@""
	.align	4
.nv.constant0._Z21kernel_countneighborsP6float3iiPj4int3iS1_S2_ifS1_:
	.zero		976


//--------------------- .nv.constant0._Z17kernel_assignhashP6float3PjiiiiiiPhf --------------------------
	.section	.nv.constant0._Z17kernel_assignhashP6float3PjiiiiiiPhf,"a",@progbits
	.sectionflags	@""
	.align	4
.nv.constant0._Z17kernel_assignhashP6float3PjiiiiiiPhf:
	.zero		948


//--------------------- .nv.constant0._Z24kernel_countneighbors_n2P6float3iifPj --------------------------
	.section	.nv.constant0._Z24kernel_countneighbors_n2P6float3iifPj,"a",@progbits
	.sectionflags	@""
	.align	4
.nv.constant0._Z24kernel_countneighbors_n2P6float3iifPj:
	.zero		928


//--------------------- .nv.constant0._Z28kernel_countneighbors_n2convP6float3iiffiPj --------------------------
	.section	.nv.constant0._Z28kernel_countneighbors_n2convP6float3iiffiPj,"a",@progbits
	.sectionflags	@""
	.align	4
.nv.constant0._Z28kernel_countneighbors_n2convP6float3iiffiPj:
	.zero		936


//--------------------- SYMBOLS --------------------------

	.type		.nv.reservedSmem.offset0,@object
	.size		.nv.reservedSmem.offset0,0x4
